//
// Generated by NVIDIA NVVM Compiler
//
// Compiler Build ID: CL-36424714
// Cuda compilation tools, release 13.0, V13.0.88
// Based on NVVM 20.0.0
//

.version 9.0
.target sm_100
.address_size 64

	// .globl	_Z6updatePfS_S_S_S_S_fffiPKf
.extern .func  (.param .b32 func_retval0) vprintf
(
	.param .b64 vprintf_param_0,
	.param .b64 vprintf_param_1
)
;
.global .align 1 .b8 $str[56] = {77, 97, 120, 32, 99, 101, 108, 108, 32, 115, 105, 122, 101, 32, 114, 101, 97, 99, 104, 101, 100, 32, 105, 110, 32, 99, 101, 108, 108, 32, 37, 100, 32, 119, 104, 101, 110, 32, 97, 100, 100, 105, 110, 103, 32, 111, 98, 106, 101, 99, 116, 32, 37, 100, 10};

.visible .entry _Z6updatePfS_S_S_S_S_fffiPKf(
	.param .u64 .ptr .align 1 _Z6updatePfS_S_S_S_S_fffiPKf_param_0,
	.param .u64 .ptr .align 1 _Z6updatePfS_S_S_S_S_fffiPKf_param_1,
	.param .u64 .ptr .align 1 _Z6updatePfS_S_S_S_S_fffiPKf_param_2,
	.param .u64 .ptr .align 1 _Z6updatePfS_S_S_S_S_fffiPKf_param_3,
	.param .u64 .ptr .align 1 _Z6updatePfS_S_S_S_S_fffiPKf_param_4,
	.param .u64 .ptr .align 1 _Z6updatePfS_S_S_S_S_fffiPKf_param_5,
	.param .f32 _Z6updatePfS_S_S_S_S_fffiPKf_param_6,
	.param .f32 _Z6updatePfS_S_S_S_S_fffiPKf_param_7,
	.param .f32 _Z6updatePfS_S_S_S_S_fffiPKf_param_8,
	.param .u32 _Z6updatePfS_S_S_S_S_fffiPKf_param_9,
	.param .u64 .ptr .align 1 _Z6updatePfS_S_S_S_S_fffiPKf_param_10
)
{
	.reg .pred 	%p<6>;
	.reg .b32 	%r<7>;
	.reg .b32 	%f<31>;
	.reg .b64 	%rd<27>;
	.reg .b64 	%fd<16>;

	ld.param.u64 	%rd4, [_Z6updatePfS_S_S_S_S_fffiPKf_param_1];
	ld.param.u64 	%rd6, [_Z6updatePfS_S_S_S_S_fffiPKf_param_3];
	ld.param.u64 	%rd7, [_Z6updatePfS_S_S_S_S_fffiPKf_param_4];
	ld.param.f32 	%f4, [_Z6updatePfS_S_S_S_S_fffiPKf_param_6];
	ld.param.f32 	%f5, [_Z6updatePfS_S_S_S_S_fffiPKf_param_7];
	ld.param.f32 	%f6, [_Z6updatePfS_S_S_S_S_fffiPKf_param_8];
	ld.param.u32 	%r2, [_Z6updatePfS_S_S_S_S_fffiPKf_param_9];
	mov.u32 	%r3, %ntid.x;
	mov.u32 	%r4, %ctaid.x;
	mov.u32 	%r5, %tid.x;
	mad.lo.s32 	%r1, %r3, %r4, %r5;
	setp.ge.s32 	%p1, %r1, %r2;
	@%p1 bra 	$L__BB0_9;
	ld.param.u64 	%rd26, [_Z6updatePfS_S_S_S_S_fffiPKf_param_10];
	ld.param.u64 	%rd25, [_Z6updatePfS_S_S_S_S_fffiPKf_param_5];
	ld.param.u64 	%rd24, [_Z6updatePfS_S_S_S_S_fffiPKf_param_2];
	ld.param.u64 	%rd23, [_Z6updatePfS_S_S_S_S_fffiPKf_param_0];
	cvta.to.global.u64 	%rd10, %rd23;
	cvta.to.global.u64 	%rd11, %rd4;
	cvta.to.global.u64 	%rd12, %rd7;
	cvta.to.global.u64 	%rd13, %rd25;
	cvta.to.global.u64 	%rd14, %rd24;
	cvta.to.global.u64 	%rd15, %rd6;
	cvta.to.global.u64 	%rd16, %rd26;
	mul.wide.s32 	%rd17, %r1, 4;
	add.s64 	%rd18, %rd12, %rd17;
	ld.global.f32 	%f7, [%rd18];
	add.f32 	%f8, %f4, %f7;
	st.global.f32 	[%rd18], %f8;
	add.s64 	%rd19, %rd13, %rd17;
	ld.global.f32 	%f9, [%rd19];
	add.f32 	%f10, %f5, %f9;
	st.global.f32 	[%rd19], %f10;
	add.s64 	%rd1, %rd10, %rd17;
	ld.global.f32 	%f11, [%rd1];
	add.s64 	%rd2, %rd11, %rd17;
	ld.global.f32 	%f12, [%rd2];
	add.s64 	%rd20, %rd14, %rd17;
	ld.global.f32 	%f13, [%rd20];
	sub.f32 	%f14, %f11, %f13;
	cvt.f64.f32 	%fd1, %f14;
	add.s64 	%rd21, %rd15, %rd17;
	ld.global.f32 	%f15, [%rd21];
	sub.f32 	%f16, %f12, %f15;
	cvt.f64.f32 	%fd2, %f16;
	cvt.f64.f32 	%fd3, %f11;
	add.f64 	%fd4, %fd3, %fd1;
	ld.global.f32 	%f17, [%rd18];
	cvt.f64.f32 	%fd5, %f17;
	mul.f64 	%fd6, %fd1, 0d4044000000000000;
	sub.f64 	%fd7, %fd5, %fd6;
	mul.f32 	%f18, %f6, %f6;
	cvt.f64.f32 	%fd8, %f18;
	fma.rn.f64 	%fd9, %fd7, %fd8, %fd4;
	cvt.f64.f32 	%fd10, %f12;
	add.f64 	%fd11, %fd10, %fd2;
	cvt.f64.f32 	%fd12, %f10;
	mul.f64 	%fd13, %fd2, 0d4044000000000000;
	sub.f64 	%fd14, %fd12, %fd13;
	fma.rn.f64 	%fd15, %fd14, %fd8, %fd11;
	st.global.f32 	[%rd20], %f11;
	st.global.f32 	[%rd21], %f12;
	cvt.rn.f32.f64 	%f19, %fd9;
	st.global.f32 	[%rd1], %f19;
	cvt.rn.f32.f64 	%f20, %fd15;
	st.global.f32 	[%rd2], %f20;
	mov.b32 	%r6, 0;
	st.global.u32 	[%rd18], %r6;
	st.global.u32 	[%rd19], %r6;
	ld.global.f32 	%f1, [%rd1];
	ld.global.f32 	%f2, [%rd2];
	add.s64 	%rd22, %rd16, %rd17;
	ld.global.f32 	%f3, [%rd22];
	sub.f32 	%f21, %f1, %f3;
	setp.geu.f32 	%p2, %f21, 0fBF800000;
	@%p2 bra 	$L__BB0_3;
	add.f32 	%f25, %f3, 0fBF800000;
	st.global.f32 	[%rd1], %f25;
	bra.uni 	$L__BB0_5;
$L__BB0_3:
	add.f32 	%f22, %f1, %f3;
	setp.leu.f32 	%p3, %f22, 0f3F800000;
	@%p3 bra 	$L__BB0_5;
	mov.f32 	%f23, 0f3F800000;
	sub.f32 	%f24, %f23, %f3;
	st.global.f32 	[%rd1], %f24;
$L__BB0_5:
	sub.f32 	%f26, %f2, %f3;
	setp.geu.f32 	%p4, %f26, 0fBF800000;
	@%p4 bra 	$L__BB0_7;
	add.f32 	%f30, %f3, 0fBF800000;
	st.global.f32 	[%rd2], %f30;
	bra.uni 	$L__BB0_9;
$L__BB0_7:
	add.f32 	%f27, %f2, %f3;
	setp.leu.f32 	%p5, %f27, 0f3F800000;
	@%p5 bra 	$L__BB0_9;
	mov.f32 	%f28, 0f3F800000;
	sub.f32 	%f29, %f28, %f3;
	st.global.f32 	[%rd2], %f29;
$L__BB0_9:
	ret;

}
	// .globl	_Z22calculateCellForObjectPfS_Piiii
.visible .entry _Z22calculateCellForObjectPfS_Piiii(
	.param .u64 .ptr .align 1 _Z22calculateCellForObjectPfS_Piiii_param_0,
	.param .u64 .ptr .align 1 _Z22calculateCellForObjectPfS_Piiii_param_1,
	.param .u64 .ptr .align 1 _Z22calculateCellForObjectPfS_Piiii_param_2,
	.param .u32 _Z22calculateCellForObjectPfS_Piiii_param_3,
	.param .u32 _Z22calculateCellForObjectPfS_Piiii_param_4,
	.param .u32 _Z22calculateCellForObjectPfS_Piiii_param_5
)
{
	.reg .pred 	%p<2>;
	.reg .b32 	%r<10>;
	.reg .b32 	%f<3>;
	.reg .b64 	%rd<11>;
	.reg .b64 	%fd<12>;

	ld.param.u64 	%rd1, [_Z22calculateCellForObjectPfS_Piiii_param_0];
	ld.param.u64 	%rd2, [_Z22calculateCellForObjectPfS_Piiii_param_1];
	ld.param.u64 	%rd3, [_Z22calculateCellForObjectPfS_Piiii_param_2];
	ld.param.u32 	%r2, [_Z22calculateCellForObjectPfS_Piiii_param_3];
	ld.param.u32 	%r3, [_Z22calculateCellForObjectPfS_Piiii_param_5];
	mov.u32 	%r4, %ntid.x;
	mov.u32 	%r5, %ctaid.x;
	mov.u32 	%r6, %tid.x;
	mad.lo.s32 	%r1, %r4, %r5, %r6;
	setp.ge.s32 	%p1, %r1, %r3;
	@%p1 bra 	$L__BB1_2;
	cvta.to.global.u64 	%rd4, %rd1;
	cvta.to.global.u64 	%rd5, %rd2;
	cvta.to.global.u64 	%rd6, %rd3;
	mul.wide.s32 	%rd7, %r1, 4;
	add.s64 	%rd8, %rd4, %rd7;
	ld.global.f32 	%f1, [%rd8];
	cvt.f64.f32 	%fd1, %f1;
	add.f64 	%fd2, %fd1, 0d3FF0000000000000;
	mul.f64 	%fd3, %fd2, 0d3FE0000000000000;
	cvt.rn.f64.s32 	%fd4, %r2;
	mul.f64 	%fd5, %fd3, %fd4;
	cvt.rmi.f64.f64 	%fd6, %fd5;
	cvt.rzi.s32.f64 	%r7, %fd6;
	add.s64 	%rd9, %rd5, %rd7;
	ld.global.f32 	%f2, [%rd9];
	cvt.f64.f32 	%fd7, %f2;
	add.f64 	%fd8, %fd7, 0d3FF0000000000000;
	mul.f64 	%fd9, %fd8, 0d3FE0000000000000;
	mul.f64 	%fd10, %fd9, %fd4;
	cvt.rmi.f64.f64 	%fd11, %fd10;
	cvt.rzi.s32.f64 	%r8, %fd11;
	mad.lo.s32 	%r9, %r8, %r2, %r7;
	add.s64 	%rd10, %rd6, %rd7;
	st.global.u32 	[%rd10], %r9;
$L__BB1_2:
	ret;

}
	// .globl	_Z21positionObjectsInGridPfS_PiS0_iii
.visible .entry _Z21positionObjectsInGridPfS_PiS0_iii(
	.param .u64 .ptr .align 1 _Z21positionObjectsInGridPfS_PiS0_iii_param_0,
	.param .u64 .ptr .align 1 _Z21positionObjectsInGridPfS_PiS0_iii_param_1,
	.param .u64 .ptr .align 1 _Z21positionObjectsInGridPfS_PiS0_iii_param_2,
	.param .u64 .ptr .align 1 _Z21positionObjectsInGridPfS_PiS0_iii_param_3,
	.param .u32 _Z21positionObjectsInGridPfS_PiS0_iii_param_4,
	.param .u32 _Z21positionObjectsInGridPfS_PiS0_iii_param_5,
	.param .u32 _Z21positionObjectsInGridPfS_PiS0_iii_param_6
)
{
	.local .align 8 .b8 	__local_depot2[8];
	.reg .b64 	%SP;
	.reg .b64 	%SPL;
	.reg .pred 	%p<7>;
	.reg .b32 	%r<22>;
	.reg .b32 	%f<3>;
	.reg .b64 	%rd<19>;
	.reg .b64 	%fd<12>;

	mov.u64 	%SPL, __local_depot2;
	cvta.local.u64 	%SP, %SPL;
	ld.param.u64 	%rd3, [_Z21positionObjectsInGridPfS_PiS0_iii_param_0];
	ld.param.u64 	%rd4, [_Z21positionObjectsInGridPfS_PiS0_iii_param_1];
	ld.param.u64 	%rd5, [_Z21positionObjectsInGridPfS_PiS0_iii_param_2];
	ld.param.u32 	%r6, [_Z21positionObjectsInGridPfS_PiS0_iii_param_4];
	ld.param.u32 	%r7, [_Z21positionObjectsInGridPfS_PiS0_iii_param_5];
	ld.param.u32 	%r8, [_Z21positionObjectsInGridPfS_PiS0_iii_param_6];
	mov.u32 	%r9, %ntid.x;
	mov.u32 	%r10, %ctaid.x;
	mov.u32 	%r11, %tid.x;
	mad.lo.s32 	%r1, %r9, %r10, %r11;
	setp.ge.s32 	%p1, %r1, %r8;
	@%p1 bra 	$L__BB2_6;
	cvta.to.global.u64 	%rd6, %rd3;
	cvta.to.global.u64 	%rd7, %rd4;
	mul.wide.s32 	%rd8, %r1, 4;
	add.s64 	%rd9, %rd6, %rd8;
	ld.global.f32 	%f1, [%rd9];
	cvt.f64.f32 	%fd1, %f1;
	add.f64 	%fd2, %fd1, 0d3FF0000000000000;
	mul.f64 	%fd3, %fd2, 0d3FE0000000000000;
	cvt.rn.f64.s32 	%fd4, %r6;
	mul.f64 	%fd5, %fd3, %fd4;
	cvt.rmi.f64.f64 	%fd6, %fd5;
	cvt.rzi.s32.f64 	%r13, %fd6;
	add.s64 	%rd10, %rd7, %rd8;
	ld.global.f32 	%f2, [%rd10];
	cvt.f64.f32 	%fd7, %f2;
	add.f64 	%fd8, %fd7, 0d3FF0000000000000;
	mul.f64 	%fd9, %fd8, 0d3FE0000000000000;
	mul.f64 	%fd10, %fd9, %fd4;
	cvt.rmi.f64.f64 	%fd11, %fd10;
	cvt.rzi.s32.f64 	%r14, %fd11;
	mad.lo.s32 	%r2, %r14, %r6, %r13;
	setp.lt.s32 	%p2, %r7, 1;
	mov.b32 	%r21, 0;
	@%p2 bra 	$L__BB2_4;
	mul.lo.s32 	%r16, %r2, %r7;
	cvt.s64.s32 	%rd1, %r16;
	cvta.to.global.u64 	%rd2, %rd5;
	mov.b32 	%r20, 0;
$L__BB2_3:
	add.s32 	%r21, %r20, 1;
	cvt.u64.u32 	%rd11, %r20;
	add.s64 	%rd12, %rd11, %rd1;
	shl.b64 	%rd13, %rd12, 2;
	add.s64 	%rd14, %rd2, %rd13;
	atom.relaxed.global.cas.b32 	%r17, [%rd14], -1, %r1;
	setp.ne.s32 	%p3, %r17, -1;
	setp.lt.s32 	%p4, %r21, %r7;
	and.pred  	%p5, %p3, %p4;
	mov.u32 	%r20, %r21;
	@%p5 bra 	$L__BB2_3;
$L__BB2_4:
	setp.ne.s32 	%p6, %r21, %r7;
	@%p6 bra 	$L__BB2_6;
	add.u64 	%rd15, %SP, 0;
	add.u64 	%rd16, %SPL, 0;
	st.local.v2.u32 	[%rd16], {%r2, %r1};
	mov.u64 	%rd17, $str;
	cvta.global.u64 	%rd18, %rd17;
	{ // callseq 0, 0
	.param .b64 param0;
	st.param.b64 	[param0], %rd18;
	.param .b64 param1;
	st.param.b64 	[param1], %rd15;
	.param .b32 retval0;
	call.uni (retval0), 
	vprintf, 
	(
	param0, 
	param1
	);
	ld.param.b32 	%r18, [retval0];
	} // callseq 0
$L__BB2_6:
	ret;

}
	// .globl	_Z16solveContactGridPfS_S_S_S_Piiii
.visible .entry _Z16solveContactGridPfS_S_S_S_Piiii(
	.param .u64 .ptr .align 1 _Z16solveContactGridPfS_S_S_S_Piiii_param_0,
	.param .u64 .ptr .align 1 _Z16solveContactGridPfS_S_S_S_Piiii_param_1,
	.param .u64 .ptr .align 1 _Z16solveContactGridPfS_S_S_S_Piiii_param_2,
	.param .u64 .ptr .align 1 _Z16solveContactGridPfS_S_S_S_Piiii_param_3,
	.param .u64 .ptr .align 1 _Z16solveContactGridPfS_S_S_S_Piiii_param_4,
	.param .u64 .ptr .align 1 _Z16solveContactGridPfS_S_S_S_Piiii_param_5,
	.param .u32 _Z16solveContactGridPfS_S_S_S_Piiii_param_6,
	.param .u32 _Z16solveContactGridPfS_S_S_S_Piiii_param_7,
	.param .u32 _Z16solveContactGridPfS_S_S_S_Piiii_param_8
)
{
	.reg .pred 	%p<45>;
	.reg .b32 	%r<74>;
	.reg .b32 	%f<52>;
	.reg .b64 	%rd<62>;
	.reg .b64 	%fd<64>;

	ld.param.u64 	%rd26, [_Z16solveContactGridPfS_S_S_S_Piiii_param_0];
	ld.param.u64 	%rd27, [_Z16solveContactGridPfS_S_S_S_Piiii_param_1];
	ld.param.u64 	%rd28, [_Z16solveContactGridPfS_S_S_S_Piiii_param_5];
	ld.param.u32 	%r34, [_Z16solveContactGridPfS_S_S_S_Piiii_param_6];
	ld.param.u32 	%r33, [_Z16solveContactGridPfS_S_S_S_Piiii_param_7];
	ld.param.u32 	%r35, [_Z16solveContactGridPfS_S_S_S_Piiii_param_8];
	cvta.to.global.u64 	%rd1, %rd27;
	cvta.to.global.u64 	%rd2, %rd26;
	cvta.to.global.u64 	%rd3, %rd28;
	mov.u32 	%r36, %ntid.x;
	mov.u32 	%r37, %ctaid.x;
	mov.u32 	%r38, %tid.x;
	mad.lo.s32 	%r39, %r36, %r37, %r38;
	setp.eq.s32 	%p5, %r35, 0;
	mul.lo.s32 	%r40, %r34, %r34;
	setp.ge.s32 	%p6, %r39, %r40;
	or.pred  	%p7, %p5, %p6;
	@%p7 bra 	$L__BB3_37;
	mul.lo.s32 	%r2, %r33, %r39;
	setp.lt.s32 	%p8, %r33, 1;
	@%p8 bra 	$L__BB3_37;
	div.s32 	%r42, %r39, %r34;
	setp.gt.s32 	%p9, %r42, 0;
	setp.le.s32 	%p10, %r42, %r34;
	and.pred  	%p1, %p9, %p10;
	add.s32 	%r43, %r42, -1;
	mul.lo.s32 	%r3, %r43, %r34;
	setp.gt.s32 	%p11, %r42, -1;
	setp.lt.s32 	%p12, %r42, %r34;
	and.pred  	%p2, %p11, %p12;
	mul.lo.s32 	%r4, %r42, %r34;
	add.s32 	%r44, %r42, 1;
	setp.gt.s32 	%p13, %r42, -2;
	setp.lt.s32 	%p14, %r44, %r34;
	and.pred  	%p3, %p13, %p14;
	sub.s32 	%r5, %r39, %r4;
	mov.b32 	%r66, -1;
$L__BB3_3:
	add.s32 	%r45, %r66, %r5;
	setp.gt.s32 	%p15, %r45, -1;
	setp.lt.s32 	%p16, %r45, %r34;
	and.pred  	%p4, %p15, %p16;
	and.pred  	%p17, %p4, %p1;
	not.pred 	%p18, %p17;
	@%p18 bra 	$L__BB3_14;
	mov.b32 	%r67, 0;
$L__BB3_5:
	add.s32 	%r47, %r67, %r2;
	mul.wide.s32 	%rd29, %r47, 4;
	add.s64 	%rd4, %rd3, %rd29;
	ld.global.u32 	%r48, [%rd4];
	setp.eq.s32 	%p19, %r48, -1;
	@%p19 bra 	$L__BB3_14;
	add.s32 	%r50, %r3, %r45;
	mul.lo.s32 	%r68, %r50, %r33;
	neg.s32 	%r69, %r33;
$L__BB3_7:
	mul.wide.s32 	%rd30, %r68, 4;
	add.s64 	%rd31, %rd3, %rd30;
	ld.global.u32 	%r12, [%rd31];
	setp.eq.s32 	%p20, %r12, -1;
	@%p20 bra 	$L__BB3_13;
	ld.global.u32 	%r13, [%rd4];
	setp.eq.s32 	%p21, %r13, %r12;
	@%p21 bra 	$L__BB3_12;
	cvt.s64.s32 	%rd5, %r13;
	mul.wide.s32 	%rd32, %r13, 4;
	add.s64 	%rd6, %rd2, %rd32;
	ld.global.f32 	%f4, [%rd6];
	cvt.f64.f32 	%fd10, %f4;
	add.s64 	%rd7, %rd1, %rd32;
	ld.global.f32 	%f5, [%rd7];
	cvt.f64.f32 	%fd11, %f5;
	cvt.s64.s32 	%rd8, %r12;
	mul.wide.s32 	%rd33, %r12, 4;
	add.s64 	%rd9, %rd2, %rd33;
	ld.global.f32 	%f6, [%rd9];
	cvt.f64.f32 	%fd12, %f6;
	add.s64 	%rd10, %rd1, %rd33;
	ld.global.f32 	%f7, [%rd10];
	cvt.f64.f32 	%fd13, %f7;
	sub.f64 	%fd1, %fd12, %fd10;
	sub.f64 	%fd2, %fd13, %fd11;
	mul.f64 	%fd14, %fd2, %fd2;
	fma.rn.f64 	%fd15, %fd1, %fd1, %fd14;
	cvt.rn.f32.f64 	%f1, %fd15;
	setp.leu.f32 	%p22, %f1, 0f3727C5AC;
	@%p22 bra 	$L__BB3_12;
	ld.param.u64 	%rd59, [_Z16solveContactGridPfS_S_S_S_Piiii_param_4];
	cvta.to.global.u64 	%rd34, %rd59;
	shl.b64 	%rd35, %rd8, 2;
	add.s64 	%rd36, %rd34, %rd35;
	ld.global.f32 	%f8, [%rd36];
	cvt.f64.f32 	%fd16, %f8;
	shl.b64 	%rd37, %rd5, 2;
	add.s64 	%rd38, %rd34, %rd37;
	ld.global.f32 	%f9, [%rd38];
	cvt.f64.f32 	%fd17, %f9;
	cvt.f64.f32 	%fd18, %f1;
	add.f64 	%fd3, %fd16, %fd17;
	mul.f64 	%fd19, %fd3, %fd3;
	setp.leu.f64 	%p23, %fd19, %fd18;
	@%p23 bra 	$L__BB3_12;
	sqrt.rn.f32 	%f10, %f1;
	cvt.f64.f32 	%fd20, %f10;
	sub.f64 	%fd21, %fd3, %fd20;
	mul.f64 	%fd22, %fd21, 0d3FE0000000000000;
	cvt.rn.f32.f64 	%f11, %fd22;
	div.rn.f64 	%fd23, %fd1, %fd20;
	cvt.f64.f32 	%fd24, %f11;
	mul.f64 	%fd25, %fd23, %fd24;
	div.rn.f64 	%fd26, %fd2, %fd20;
	mul.f64 	%fd27, %fd26, %fd24;
	cvt.rn.f32.f64 	%f12, %fd25;
	neg.f32 	%f13, %f12;
	atom.global.add.f32 	%f14, [%rd6], %f13;
	cvt.rn.f32.f64 	%f15, %fd27;
	neg.f32 	%f16, %f15;
	atom.global.add.f32 	%f17, [%rd7], %f16;
	atom.global.add.f32 	%f18, [%rd9], %f12;
	atom.global.add.f32 	%f19, [%rd10], %f15;
$L__BB3_12:
	add.s32 	%r69, %r69, 1;
	setp.ne.s32 	%p24, %r69, 0;
	add.s32 	%r68, %r68, 1;
	@%p24 bra 	$L__BB3_7;
$L__BB3_13:
	add.s32 	%r67, %r67, 1;
	setp.ne.s32 	%p25, %r67, %r33;
	@%p25 bra 	$L__BB3_5;
$L__BB3_14:
	and.pred  	%p26, %p4, %p2;
	not.pred 	%p27, %p26;
	@%p27 bra 	$L__BB3_25;
	add.s32 	%r53, %r4, %r45;
	mul.lo.s32 	%r17, %r53, %r33;
	mov.b32 	%r70, 0;
$L__BB3_16:
	add.s32 	%r54, %r70, %r2;
	mul.wide.s32 	%rd39, %r54, 4;
	add.s64 	%rd11, %rd3, %rd39;
	ld.global.u32 	%r55, [%rd11];
	setp.eq.s32 	%p28, %r55, -1;
	@%p28 bra 	$L__BB3_25;
	mov.b32 	%r71, 0;
$L__BB3_18:
	add.s32 	%r57, %r71, %r17;
	mul.wide.s32 	%rd40, %r57, 4;
	add.s64 	%rd41, %rd3, %rd40;
	ld.global.u32 	%r20, [%rd41];
	setp.eq.s32 	%p29, %r20, -1;
	@%p29 bra 	$L__BB3_24;
	ld.global.u32 	%r21, [%rd11];
	setp.eq.s32 	%p30, %r21, %r20;
	@%p30 bra 	$L__BB3_23;
	cvt.s64.s32 	%rd12, %r21;
	mul.wide.s32 	%rd42, %r21, 4;
	add.s64 	%rd13, %rd2, %rd42;
	ld.global.f32 	%f20, [%rd13];
	cvt.f64.f32 	%fd28, %f20;
	add.s64 	%rd14, %rd1, %rd42;
	ld.global.f32 	%f21, [%rd14];
	cvt.f64.f32 	%fd29, %f21;
	cvt.s64.s32 	%rd15, %r20;
	mul.wide.s32 	%rd43, %r20, 4;
	add.s64 	%rd16, %rd2, %rd43;
	ld.global.f32 	%f22, [%rd16];
	cvt.f64.f32 	%fd30, %f22;
	add.s64 	%rd17, %rd1, %rd43;
	ld.global.f32 	%f23, [%rd17];
	cvt.f64.f32 	%fd31, %f23;
	sub.f64 	%fd4, %fd30, %fd28;
	sub.f64 	%fd5, %fd31, %fd29;
	mul.f64 	%fd32, %fd5, %fd5;
	fma.rn.f64 	%fd33, %fd4, %fd4, %fd32;
	cvt.rn.f32.f64 	%f2, %fd33;
	setp.leu.f32 	%p31, %f2, 0f3727C5AC;
	@%p31 bra 	$L__BB3_23;
	ld.param.u64 	%rd60, [_Z16solveContactGridPfS_S_S_S_Piiii_param_4];
	cvta.to.global.u64 	%rd44, %rd60;
	shl.b64 	%rd45, %rd15, 2;
	add.s64 	%rd46, %rd44, %rd45;
	ld.global.f32 	%f24, [%rd46];
	cvt.f64.f32 	%fd34, %f24;
	shl.b64 	%rd47, %rd12, 2;
	add.s64 	%rd48, %rd44, %rd47;
	ld.global.f32 	%f25, [%rd48];
	cvt.f64.f32 	%fd35, %f25;
	cvt.f64.f32 	%fd36, %f2;
	add.f64 	%fd6, %fd34, %fd35;
	mul.f64 	%fd37, %fd6, %fd6;
	setp.leu.f64 	%p32, %fd37, %fd36;
	@%p32 bra 	$L__BB3_23;
	sqrt.rn.f32 	%f26, %f2;
	cvt.f64.f32 	%fd38, %f26;
	sub.f64 	%fd39, %fd6, %fd38;
	mul.f64 	%fd40, %fd39, 0d3FE0000000000000;
	cvt.rn.f32.f64 	%f27, %fd40;
	div.rn.f64 	%fd41, %fd4, %fd38;
	cvt.f64.f32 	%fd42, %f27;
	mul.f64 	%fd43, %fd41, %fd42;
	div.rn.f64 	%fd44, %fd5, %fd38;
	mul.f64 	%fd45, %fd44, %fd42;
	cvt.rn.f32.f64 	%f28, %fd43;
	neg.f32 	%f29, %f28;
	atom.global.add.f32 	%f30, [%rd13], %f29;
	cvt.rn.f32.f64 	%f31, %fd45;
	neg.f32 	%f32, %f31;
	atom.global.add.f32 	%f33, [%rd14], %f32;
	atom.global.add.f32 	%f34, [%rd16], %f28;
	atom.global.add.f32 	%f35, [%rd17], %f31;
$L__BB3_23:
	add.s32 	%r71, %r71, 1;
	setp.ne.s32 	%p33, %r71, %r33;
	@%p33 bra 	$L__BB3_18;
$L__BB3_24:
	add.s32 	%r70, %r70, 1;
	setp.ne.s32 	%p34, %r70, %r33;
	@%p34 bra 	$L__BB3_16;
$L__BB3_25:
	and.pred  	%p35, %p4, %p3;
	not.pred 	%p36, %p35;
	@%p36 bra 	$L__BB3_36;
	add.s32 	%r59, %r4, %r34;
	add.s32 	%r61, %r59, %r45;
	mul.lo.s32 	%r24, %r61, %r33;
	mov.b32 	%r72, 0;
$L__BB3_27:
	add.s32 	%r62, %r72, %r2;
	mul.wide.s32 	%rd49, %r62, 4;
	add.s64 	%rd18, %rd3, %rd49;
	ld.global.u32 	%r63, [%rd18];
	setp.eq.s32 	%p37, %r63, -1;
	@%p37 bra 	$L__BB3_36;
	mov.b32 	%r73, 0;
$L__BB3_29:
	add.s32 	%r65, %r73, %r24;
	mul.wide.s32 	%rd50, %r65, 4;
	add.s64 	%rd51, %rd3, %rd50;
	ld.global.u32 	%r27, [%rd51];
	setp.eq.s32 	%p38, %r27, -1;
	@%p38 bra 	$L__BB3_35;
	ld.global.u32 	%r28, [%rd18];
	setp.eq.s32 	%p39, %r28, %r27;
	@%p39 bra 	$L__BB3_34;
	cvt.s64.s32 	%rd19, %r28;
	mul.wide.s32 	%rd52, %r28, 4;
	add.s64 	%rd20, %rd2, %rd52;
	ld.global.f32 	%f36, [%rd20];
	cvt.f64.f32 	%fd46, %f36;
	add.s64 	%rd21, %rd1, %rd52;
	ld.global.f32 	%f37, [%rd21];
	cvt.f64.f32 	%fd47, %f37;
	cvt.s64.s32 	%rd22, %r27;
	mul.wide.s32 	%rd53, %r27, 4;
	add.s64 	%rd23, %rd2, %rd53;
	ld.global.f32 	%f38, [%rd23];
	cvt.f64.f32 	%fd48, %f38;
	add.s64 	%rd24, %rd1, %rd53;
	ld.global.f32 	%f39, [%rd24];
	cvt.f64.f32 	%fd49, %f39;
	sub.f64 	%fd7, %fd48, %fd46;
	sub.f64 	%fd8, %fd49, %fd47;
	mul.f64 	%fd50, %fd8, %fd8;
	fma.rn.f64 	%fd51, %fd7, %fd7, %fd50;
	cvt.rn.f32.f64 	%f3, %fd51;
	setp.leu.f32 	%p40, %f3, 0f3727C5AC;
	@%p40 bra 	$L__BB3_34;
	ld.param.u64 	%rd61, [_Z16solveContactGridPfS_S_S_S_Piiii_param_4];
	cvta.to.global.u64 	%rd54, %rd61;
	shl.b64 	%rd55, %rd22, 2;
	add.s64 	%rd56, %rd54, %rd55;
	ld.global.f32 	%f40, [%rd56];
	cvt.f64.f32 	%fd52, %f40;
	shl.b64 	%rd57, %rd19, 2;
	add.s64 	%rd58, %rd54, %rd57;
	ld.global.f32 	%f41, [%rd58];
	cvt.f64.f32 	%fd53, %f41;
	cvt.f64.f32 	%fd54, %f3;
	add.f64 	%fd9, %fd52, %fd53;
	mul.f64 	%fd55, %fd9, %fd9;
	setp.leu.f64 	%p41, %fd55, %fd54;
	@%p41 bra 	$L__BB3_34;
	sqrt.rn.f32 	%f42, %f3;
	cvt.f64.f32 	%fd56, %f42;
	sub.f64 	%fd57, %fd9, %fd56;
	mul.f64 	%fd58, %fd57, 0d3FE0000000000000;
	cvt.rn.f32.f64 	%f43, %fd58;
	div.rn.f64 	%fd59, %fd7, %fd56;
	cvt.f64.f32 	%fd60, %f43;
	mul.f64 	%fd61, %fd59, %fd60;
	div.rn.f64 	%fd62, %fd8, %fd56;
	mul.f64 	%fd63, %fd62, %fd60;
	cvt.rn.f32.f64 	%f44, %fd61;
	neg.f32 	%f45, %f44;
	atom.global.add.f32 	%f46, [%rd20], %f45;
	cvt.rn.f32.f64 	%f47, %fd63;
	neg.f32 	%f48, %f47;
	atom.global.add.f32 	%f49, [%rd21], %f48;
	atom.global.add.f32 	%f50, [%rd23], %f44;
	atom.global.add.f32 	%f51, [%rd24], %f47;
$L__BB3_34:
	add.s32 	%r73, %r73, 1;
	setp.ne.s32 	%p42, %r73, %r33;
	@%p42 bra 	$L__BB3_29;
$L__BB3_35:
	add.s32 	%r72, %r72, 1;
	setp.ne.s32 	%p43, %r72, %r33;
	@%p43 bra 	$L__BB3_27;
$L__BB3_36:
	add.s32 	%r66, %r66, 1;
	setp.ne.s32 	%p44, %r66, 2;
	@%p44 bra 	$L__BB3_3;
$L__BB3_37:
	ret;

}


// ===== COMPILED SASS (sm_100) =====

	.target	sm_100

	.elftype	@"ET_EXEC"


//--------------------- .note.nv.tkinfo           --------------------------
	.section	.note.nv.tkinfo,"",@"SHT_NOTE"
	.sectionflags	@"SHF_NOTE_NV_TKINFO"
	.tkinfo
        /*0018*/ 	.word	0x00000002
        /*0030*/ 	.string	""
        /*0030*/ 	.string	"ptxas"
        /*0030*/ 	.string	"Cuda compilation tools, release 13.0, V13.0.88"
        /*0030*/ 	.string	"Build cuda_13.0.r13.0/compiler.36424714_0"
        /*0030*/ 	.string	"-arch sm_100 -m 64 "



//--------------------- .note.nv.cuinfo           --------------------------
	.section	.note.nv.cuinfo,"",@"SHT_NOTE"
	.sectionflags	@"SHF_NOTE_NV_CUINFO"
        /*0018*/ 	.short	0x0002
        /*001a*/ 	.short	0x0064
        /*001c*/ 	.short	0x0082
	.zero		2


//--------------------- .nv.info                  --------------------------
	.section	.nv.info,"",@"SHT_CUDA_INFO"
	.align	4


	//----- nvinfo : EIATTR_REGCOUNT
	.align		4
        /*0000*/ 	.byte	0x04, 0x2f
        /*0002*/ 	.short	(.L_2 - .L_1)
	.align		4
.L_1:
        /*0004*/ 	.word	index@(_Z6updatePfS_S_S_S_S_fffiPKf)
        /*0008*/ 	.word	0x00000020


	//----- nvinfo : EIATTR_FRAME_SIZE
	.align		4
.L_2:
        /*000c*/ 	.byte	0x04, 0x11
        /*000e*/ 	.short	(.L_4 - .L_3)
	.align		4
.L_3:
        /*0010*/ 	.word	index@(_Z6updatePfS_S_S_S_S_fffiPKf)
        /*0014*/ 	.word	0x00000000


	//----- nvinfo : EIATTR_REGCOUNT
	.align		4
.L_4:
        /*0018*/ 	.byte	0x04, 0x2f
        /*001a*/ 	.short	(.L_6 - .L_5)
	.align		4
.L_5:
        /*001c*/ 	.word	index@(_Z22calculateCellForObjectPfS_Piiii)
        /*0020*/ 	.word	0x0000000f


	//----- nvinfo : EIATTR_FRAME_SIZE
	.align		4
.L_6:
        /*0024*/ 	.byte	0x04, 0x11
        /*0026*/ 	.short	(.L_8 - .L_7)
	.align		4
.L_7:
        /*0028*/ 	.word	index@(_Z22calculateCellForObjectPfS_Piiii)
        /*002c*/ 	.word	0x00000000


	//----- nvinfo : EIATTR_REGCOUNT
	.align		4
.L_8:
        /*0030*/ 	.byte	0x04, 0x2f
        /*0032*/ 	.short	(.L_10 - .L_9)
	.align		4
.L_9:
        /*0034*/ 	.word	index@(_Z21positionObjectsInGridPfS_PiS0_iii)
        /*0038*/ 	.word	0x00000018


	//----- nvinfo : EIATTR_FRAME_SIZE
	.align		4
.L_10:
        /*003c*/ 	.byte	0x04, 0x11
        /*003e*/ 	.short	(.L_12 - .L_11)
	.align		4
.L_11:
        /*0040*/ 	.word	index@(_Z21positionObjectsInGridPfS_PiS0_iii)
        /*0044*/ 	.word	0x00000008


	//----- nvinfo : EIATTR_REGCOUNT
	.align		4
.L_12:
        /*0048*/ 	.byte	0x04, 0x2f
        /*004a*/ 	.short	(.L_14 - .L_13)
	.align		4
.L_13:
        /*004c*/ 	.word	index@(_Z16solveContactGridPfS_S_S_S_Piiii)
        /*0050*/ 	.word	0x00000034


	//----- nvinfo : EIATTR_FRAME_SIZE
	.align		4
.L_14:
        /*0054*/ 	.byte	0x04, 0x11
        /*0056*/ 	.short	(.L_16 - .L_15)
	.align		4
.L_15:
        /*0058*/ 	.word	index@($__internal_1_$__cuda_sm20_sqrt_rn_f32_slowpath)
        /*005c*/ 	.word	0x00000000


	//----- nvinfo : EIATTR_FRAME_SIZE
	.align		4
.L_16:
        /*0060*/ 	.byte	0x04, 0x11
        /*0062*/ 	.short	(.L_18 - .L_17)
	.align		4
.L_17:
        /*0064*/ 	.word	index@($__internal_0_$__cuda_sm20_div_rn_f64_full)
        /*0068*/ 	.word	0x00000000


	//----- nvinfo : EIATTR_FRAME_SIZE
	.align		4
.L_18:
        /*006c*/ 	.byte	0x04, 0x11
        /*006e*/ 	.short	(.L_20 - .L_19)
	.align		4
.L_19:
        /*0070*/ 	.word	index@(_Z16solveContactGridPfS_S_S_S_Piiii)
        /*0074*/ 	.word	0x00000000


	//----- nvinfo : EIATTR_MIN_STACK_SIZE
	.align		4
.L_20:
        /*0078*/ 	.byte	0x04, 0x12
        /*007a*/ 	.short	(.L_22 - .L_21)
	.align		4
.L_21:
        /*007c*/ 	.word	index@(_Z16solveContactGridPfS_S_S_S_Piiii)
        /*0080*/ 	.word	0x00000000


	//----- nvinfo : EIATTR_MIN_STACK_SIZE
	.align		4
.L_22:
        /*0084*/ 	.byte	0x04, 0x12
        /*0086*/ 	.short	(.L_24 - .L_23)
	.align		4
.L_23:
        /*0088*/ 	.word	index@(_Z21positionObjectsInGridPfS_PiS0_iii)
        /*008c*/ 	.word	0x00000008


	//----- nvinfo : EIATTR_MIN_STACK_SIZE
	.align		4
.L_24:
        /*0090*/ 	.byte	0x04, 0x12
        /*0092*/ 	.short	(.L_26 - .L_25)
	.align		4
.L_25:
        /*0094*/ 	.word	index@(_Z22calculateCellForObjectPfS_Piiii)
        /*0098*/ 	.word	0x00000000


	//----- nvinfo : EIATTR_MIN_STACK_SIZE
	.align		4
.L_26:
        /*009c*/ 	.byte	0x04, 0x12
        /*009e*/ 	.short	(.L_28 - .L_27)
	.align		4
.L_27:
        /*00a0*/ 	.word	index@(_Z6updatePfS_S_S_S_S_fffiPKf)
        /*00a4*/ 	.word	0x00000000
.L_28:


//--------------------- .nv.compat                --------------------------
	.section	.nv.compat,"",@"SHT_CUDA_COMPAT_INFO"
	.align	4
        /*0000*/ 	.byte	0x02, 0x09, 0x00, 0x00, 0x02, 0x02, 0x01, 0x00, 0x02, 0x05, 0x05, 0x00, 0x03, 0x07, 0x01, 0x01
        /*0010*/ 	.byte	0x02, 0x03, 0x00, 0x00, 0x02, 0x06, 0x01, 0x00, 0x04, 0x0b, 0x08, 0x00, 0x01, 0x00, 0x00, 0x00
        /*0020*/ 	.byte	0x00, 0x00, 0x00, 0x00


//--------------------- .nv.info._Z16solveContactGridPfS_S_S_S_Piiii --------------------------
	.section	.nv.info._Z16solveContactGridPfS_S_S_S_Piiii,"",@"SHT_CUDA_INFO"
	.sectionflags	@""
	.align	4


	//----- nvinfo : EIATTR_CUDA_API_VERSION
	.align		4
        /*0000*/ 	.byte	0x04, 0x37
        /*0002*/ 	.short	(.L_30 - .L_29)
.L_29:
        /*0004*/ 	.word	0x00000082


	//----- nvinfo : EIATTR_KPARAM_INFO
	.align		4
.L_30:
        /*0008*/ 	.byte	0x04, 0x17
        /*000a*/ 	.short	(.L_32 - .L_31)
.L_31:
        /*000c*/ 	.word	0x00000000
        /*0010*/ 	.short	0x0008
        /*0012*/ 	.short	0x0038
        /*0014*/ 	.byte	0x00, 0xf0, 0x11, 0x00


	//----- nvinfo : EIATTR_KPARAM_INFO
	.align		4
.L_32:
        /*0018*/ 	.byte	0x04, 0x17
        /*001a*/ 	.short	(.L_34 - .L_33)
.L_33:
        /*001c*/ 	.word	0x00000000
        /*0020*/ 	.short	0x0007
        /*0022*/ 	.short	0x0034
        /*0024*/ 	.byte	0x00, 0xf0, 0x11, 0x00


	//----- nvinfo : EIATTR_KPARAM_INFO
	.align		4
.L_34:
        /*0028*/ 	.byte	0x04, 0x17
        /*002a*/ 	.short	(.L_36 - .L_35)
.L_35:
        /*002c*/ 	.word	0x00000000
        /*0030*/ 	.short	0x0006
        /*0032*/ 	.short	0x0030
        /*0034*/ 	.byte	0x00, 0xf0, 0x11, 0x00


	//----- nvinfo : EIATTR_KPARAM_INFO
	.align		4
.L_36:
        /*0038*/ 	.byte	0x04, 0x17
        /*003a*/ 	.short	(.L_38 - .L_37)
.L_37:
        /*003c*/ 	.word	0x00000000
        /*0040*/ 	.short	0x0005
        /*0042*/ 	.short	0x0028
        /*0044*/ 	.byte	0x00, 0xf5, 0x21, 0x00


	//----- nvinfo : EIATTR_KPARAM_INFO
	.align		4
.L_38:
        /*0048*/ 	.byte	0x04, 0x17
        /*004a*/ 	.short	(.L_40 - .L_39)
.L_39:
        /*004c*/ 	.word	0x00000000
        /*0050*/ 	.short	0x0004
        /*0052*/ 	.short	0x0020
        /*0054*/ 	.byte	0x00, 0xf5, 0x21, 0x00


	//----- nvinfo : EIATTR_KPARAM_INFO
	.align		4
.L_40:
        /*0058*/ 	.byte	0x04, 0x17
        /*005a*/ 	.short	(.L_42 - .L_41)
.L_41:
        /*005c*/ 	.word	0x00000000
        /*0060*/ 	.short	0x0003
        /*0062*/ 	.short	0x0018
        /*0064*/ 	.byte	0x00, 0xf5, 0x21, 0x00


	//----- nvinfo : EIATTR_KPARAM_INFO
	.align		4
.L_42:
        /*0068*/ 	.byte	0x04, 0x17
        /*006a*/ 	.short	(.L_44 - .L_43)
.L_43:
        /*006c*/ 	.word	0x00000000
        /*0070*/ 	.short	0x0002
        /*0072*/ 	.short	0x0010
        /*0074*/ 	.byte	0x00, 0xf5, 0x21, 0x00


	//----- nvinfo : EIATTR_KPARAM_INFO
	.align		4
.L_44:
        /*0078*/ 	.byte	0x04, 0x17
        /*007a*/ 	.short	(.L_46 - .L_45)
.L_45:
        /*007c*/ 	.word	0x00000000
        /*0080*/ 	.short	0x0001
        /*0082*/ 	.short	0x0008
        /*0084*/ 	.byte	0x00, 0xf5, 0x21, 0x00


	//----- nvinfo : EIATTR_KPARAM_INFO
	.align		4
.L_46:
        /*0088*/ 	.byte	0x04, 0x17
        /*008a*/ 	.short	(.L_48 - .L_47)
.L_47:
        /*008c*/ 	.word	0x00000000
        /*0090*/ 	.short	0x0000
        /*0092*/ 	.short	0x0000
        /*0094*/ 	.byte	0x00, 0xf5, 0x21, 0x00


	//----- nvinfo : EIATTR_SPARSE_MMA_MASK
	.align		4
.L_48:
        /*0098*/ 	.byte	0x03, 0x50
        /*009a*/ 	.short	0x0000


	//----- nvinfo : EIATTR_MAXREG_COUNT
	.align		4
        /*009c*/ 	.byte	0x03, 0x1b
        /*009e*/ 	.short	0x00ff


	//----- nvinfo : EIATTR_MERCURY_ISA_VERSION
	.align		4
        /*00a0*/ 	.byte	0x03, 0x5f
        /*00a2*/ 	.short	0x0101


	//----- nvinfo : EIATTR_VRC_CTA_INIT_COUNT
	.align		4
        /*00a4*/ 	.byte	0x02, 0x4a
	.zero		1
	.zero		1


	//----- nvinfo : EIATTR_EXIT_INSTR_OFFSETS
	.align		4
        /*00a8*/ 	.byte	0x04, 0x1c
        /*00aa*/ 	.short	(.L_50 - .L_49)


	//   ....[0]....
.L_49:
        /*00ac*/ 	.word	0x000000a0


	//   ....[1]....
        /*00b0*/ 	.word	0x000000d0


	//   ....[2]....
        /*00b4*/ 	.word	0x00001ff0


	//----- nvinfo : EIATTR_CRS_STACK_SIZE
	.align		4
.L_50:
        /*00b8*/ 	.byte	0x04, 0x1e
        /*00ba*/ 	.short	(.L_52 - .L_51)
.L_51:
        /*00bc*/ 	.word	0x00000000


	//----- nvinfo : EIATTR_CBANK_PARAM_SIZE
	.align		4
.L_52:
        /*00c0*/ 	.byte	0x03, 0x19
        /*00c2*/ 	.short	0x003c


	//----- nvinfo : EIATTR_PARAM_CBANK
	.align		4
        /*00c4*/ 	.byte	0x04, 0x0a
        /*00c6*/ 	.short	(.L_54 - .L_53)
	.align		4
.L_53:
        /*00c8*/ 	.word	index@(.nv.constant0._Z16solveContactGridPfS_S_S_S_Piiii)
        /*00cc*/ 	.short	0x0380
        /*00ce*/ 	.short	0x003c


	//----- nvinfo : EIATTR_SW_WAR
	.align		4
.L_54:
        /*00d0*/ 	.byte	0x04, 0x36
        /*00d2*/ 	.short	(.L_56 - .L_55)
.L_55:
        /*00d4*/ 	.word	0x00000008
.L_56:


//--------------------- .nv.info._Z21positionObjectsInGridPfS_PiS0_iii --------------------------
	.section	.nv.info._Z21positionObjectsInGridPfS_PiS0_iii,"",@"SHT_CUDA_INFO"
	.sectionflags	@""
	.align	4


	//----- nvinfo : EIATTR_CUDA_API_VERSION
	.align		4
        /*0000*/ 	.byte	0x04, 0x37
        /*0002*/ 	.short	(.L_58 - .L_57)
.L_57:
        /*0004*/ 	.word	0x00000082


	//----- nvinfo : EIATTR_KPARAM_INFO
	.align		4
.L_58:
        /*0008*/ 	.byte	0x04, 0x17
        /*000a*/ 	.short	(.L_60 - .L_59)
.L_59:
        /*000c*/ 	.word	0x00000000
        /*0010*/ 	.short	0x0006
        /*0012*/ 	.short	0x0028
        /*0014*/ 	.byte	0x00, 0xf0, 0x11, 0x00


	//----- nvinfo : EIATTR_KPARAM_INFO
	.align		4
.L_60:
        /*0018*/ 	.byte	0x04, 0x17
        /*001a*/ 	.short	(.L_62 - .L_61)
.L_61:
        /*001c*/ 	.word	0x00000000
        /*0020*/ 	.short	0x0005
        /*0022*/ 	.short	0x0024
        /*0024*/ 	.byte	0x00, 0xf0, 0x11, 0x00


	//----- nvinfo : EIATTR_KPARAM_INFO
	.align		4
.L_62:
        /*0028*/ 	.byte	0x04, 0x17
        /*002a*/ 	.short	(.L_64 - .L_63)
.L_63:
        /*002c*/ 	.word	0x00000000
        /*0030*/ 	.short	0x0004
        /*0032*/ 	.short	0x0020
        /*0034*/ 	.byte	0x00, 0xf0, 0x11, 0x00


	//----- nvinfo : EIATTR_KPARAM_INFO
	.align		4
.L_64:
        /*0038*/ 	.byte	0x04, 0x17
        /*003a*/ 	.short	(.L_66 - .L_65)
.L_65:
        /*003c*/ 	.word	0x00000000
        /*0040*/ 	.short	0x0003
        /*0042*/ 	.short	0x0018
        /*0044*/ 	.byte	0x00, 0xf5, 0x21, 0x00


	//----- nvinfo : EIATTR_KPARAM_INFO
	.align		4
.L_66:
        /*0048*/ 	.byte	0x04, 0x17
        /*004a*/ 	.short	(.L_68 - .L_67)
.L_67:
        /*004c*/ 	.word	0x00000000
        /*0050*/ 	.short	0x0002
        /*0052*/ 	.short	0x0010
        /*0054*/ 	.byte	0x00, 0xf5, 0x21, 0x00


	//----- nvinfo : EIATTR_KPARAM_INFO
	.align		4
.L_68:
        /*0058*/ 	.byte	0x04, 0x17
        /*005a*/ 	.short	(.L_70 - .L_69)
.L_69:
        /*005c*/ 	.word	0x00000000
        /*0060*/ 	.short	0x0001
        /*0062*/ 	.short	0x0008
        /*0064*/ 	.byte	0x00, 0xf5, 0x21, 0x00


	//----- nvinfo : EIATTR_KPARAM_INFO
	.align		4
.L_70:
        /*0068*/ 	.byte	0x04, 0x17
        /*006a*/ 	.short	(.L_72 - .L_71)
.L_71:
        /*006c*/ 	.word	0x00000000
        /*0070*/ 	.short	0x0000
        /*0072*/ 	.short	0x0000
        /*0074*/ 	.byte	0x00, 0xf5, 0x21, 0x00


	//----- nvinfo : EIATTR_SPARSE_MMA_MASK
	.align		4
.L_72:
        /*0078*/ 	.byte	0x03, 0x50
        /*007a*/ 	.short	0x0000


	//----- nvinfo : EIATTR_MAXREG_COUNT
	.align		4
        /*007c*/ 	.byte	0x03, 0x1b
        /*007e*/ 	.short	0x00ff


	//----- nvinfo : EIATTR_EXTERNS
	.align		4
        /*0080*/ 	.byte	0x04, 0x0f
        /*0082*/ 	.short	(.L_74 - .L_73)


	//   ....[0]....
	.align		4
.L_73:
        /*0084*/ 	.word	index@(vprintf)


	//----- nvinfo : EIATTR_MERCURY_ISA_VERSION
	.align		4
.L_74:
        /*0088*/ 	.byte	0x03, 0x5f
        /*008a*/ 	.short	0x0101


	//----- nvinfo : EIATTR_VRC_CTA_INIT_COUNT
	.align		4
        /*008c*/ 	.byte	0x02, 0x4a
	.zero		1
	.zero		1


	//----- nvinfo : EIATTR_SYSCALL_OFFSETS
	.align		4
        /*0090*/ 	.byte	0x04, 0x46
        /*0092*/ 	.short	(.L_76 - .L_75)


	//   ....[0]....
.L_75:
        /*0094*/ 	.word	0x000003f0


	//----- nvinfo : EIATTR_EXIT_INSTR_OFFSETS
	.align		4
.L_76:
        /*0098*/ 	.byte	0x04, 0x1c
        /*009a*/ 	.short	(.L_78 - .L_77)


	//   ....[0]....
.L_77:
        /*009c*/ 	.word	0x000000c0


	//   ....[1]....
        /*00a0*/ 	.word	0x00000360


	//   ....[2]....
        /*00a4*/ 	.word	0x00000400


	//----- nvinfo : EIATTR_CRS_STACK_SIZE
	.align		4
.L_78:
        /*00a8*/ 	.byte	0x04, 0x1e
        /*00aa*/ 	.short	(.L_80 - .L_79)
.L_79:
        /*00ac*/ 	.word	0x00000000


	//----- nvinfo : EIATTR_CBANK_PARAM_SIZE
	.align		4
.L_80:
        /*00b0*/ 	.byte	0x03, 0x19
        /*00b2*/ 	.short	0x002c


	//----- nvinfo : EIATTR_PARAM_CBANK
	.align		4
        /*00b4*/ 	.byte	0x04, 0x0a
        /*00b6*/ 	.short	(.L_82 - .L_81)
	.align		4
.L_81:
        /*00b8*/ 	.word	index@(.nv.constant0._Z21positionObjectsInGridPfS_PiS0_iii)
        /*00bc*/ 	.short	0x0380
        /*00be*/ 	.short	0x002c


	//----- nvinfo : EIATTR_SW_WAR
	.align		4
.L_82:
        /*00c0*/ 	.byte	0x04, 0x36
        /*00c2*/ 	.short	(.L_84 - .L_83)
.L_83:
        /*00c4*/ 	.word	0x00000008
.L_84:


//--------------------- .nv.info._Z22calculateCellForObjectPfS_Piiii --------------------------
	.section	.nv.info._Z22calculateCellForObjectPfS_Piiii,"",@"SHT_CUDA_INFO"
	.sectionflags	@""
	.align	4


	//----- nvinfo : EIATTR_CUDA_API_VERSION
	.align		4
        /*0000*/ 	.byte	0x04, 0x37
        /*0002*/ 	.short	(.L_86 - .L_85)
.L_85:
        /*0004*/ 	.word	0x00000082


	//----- nvinfo : EIATTR_KPARAM_INFO
	.align		4
.L_86:
        /*0008*/ 	.byte	0x04, 0x17
        /*000a*/ 	.short	(.L_88 - .L_87)
.L_87:
        /*000c*/ 	.word	0x00000000
        /*0010*/ 	.short	0x0005
        /*0012*/ 	.short	0x0020
        /*0014*/ 	.byte	0x00, 0xf0, 0x11, 0x00


	//----- nvinfo : EIATTR_KPARAM_INFO
	.align		4
.L_88:
        /*0018*/ 	.byte	0x04, 0x17
        /*001a*/ 	.short	(.L_90 - .L_89)
.L_89:
        /*001c*/ 	.word	0x00000000
        /*0020*/ 	.short	0x0004
        /*0022*/ 	.short	0x001c
        /*0024*/ 	.byte	0x00, 0xf0, 0x11, 0x00


	//----- nvinfo : EIATTR_KPARAM_INFO
	.align		4
.L_90:
        /*0028*/ 	.byte	0x04, 0x17
        /*002a*/ 	.short	(.L_92 - .L_91)
.L_91:
        /*002c*/ 	.word	0x00000000
        /*0030*/ 	.short	0x0003
        /*0032*/ 	.short	0x0018
        /*0034*/ 	.byte	0x00, 0xf0, 0x11, 0x00


	//----- nvinfo : EIATTR_KPARAM_INFO
	.align		4
.L_92:
        /*0038*/ 	.byte	0x04, 0x17
        /*003a*/ 	.short	(.L_94 - .L_93)
.L_93:
        /*003c*/ 	.word	0x00000000
        /*0040*/ 	.short	0x0002
        /*0042*/ 	.short	0x0010
        /*0044*/ 	.byte	0x00, 0xf5, 0x21, 0x00


	//----- nvinfo : EIATTR_KPARAM_INFO
	.align		4
.L_94:
        /*0048*/ 	.byte	0x04, 0x17
        /*004a*/ 	.short	(.L_96 - .L_95)
.L_95:
        /*004c*/ 	.word	0x00000000
        /*0050*/ 	.short	0x0001
        /*0052*/ 	.short	0x0008
        /*0054*/ 	.byte	0x00, 0xf5, 0x21, 0x00


	//----- nvinfo : EIATTR_KPARAM_INFO
	.align		4
.L_96:
        /*0058*/ 	.byte	0x04, 0x17
        /*005a*/ 	.short	(.L_98 - .L_97)
.L_97:
        /*005c*/ 	.word	0x00000000
        /*0060*/ 	.short	0x0000
        /*0062*/ 	.short	0x0000
        /*0064*/ 	.byte	0x00, 0xf5, 0x21, 0x00


	//----- nvinfo : EIATTR_SPARSE_MMA_MASK
	.align		4
.L_98:
        /*0068*/ 	.byte	0x03, 0x50
        /*006a*/ 	.short	0x0000


	//----- nvinfo : EIATTR_MAXREG_COUNT
	.align		4
        /*006c*/ 	.byte	0x03, 0x1b
        /*006e*/ 	.short	0x00ff


	//----- nvinfo : EIATTR_MERCURY_ISA_VERSION
	.align		4
        /*0070*/ 	.byte	0x03, 0x5f
        /*0072*/ 	.short	0x0101


	//----- nvinfo : EIATTR_VRC_CTA_INIT_COUNT
	.align		4
        /*0074*/ 	.byte	0x02, 0x4a
	.zero		1
	.zero		1


	//----- nvinfo : EIATTR_EXIT_INSTR_OFFSETS
	.align		4
        /*0078*/ 	.byte	0x04, 0x1c
        /*007a*/ 	.short	(.L_100 - .L_99)


	//   ....[0]....
.L_99:
        /*007c*/ 	.word	0x00000070


	//   ....[1]....
        /*0080*/ 	.word	0x000001f0


	//----- nvinfo : EIATTR_CBANK_PARAM_SIZE
	.align		4
.L_100:
        /*0084*/ 	.byte	0x03, 0x19
        /*0086*/ 	.short	0x0024


	//----- nvinfo : EIATTR_PARAM_CBANK
	.align		4
        /*0088*/ 	.byte	0x04, 0x0a
        /*008a*/ 	.short	(.L_102 - .L_101)
	.align		4
.L_101:
        /*008c*/ 	.word	index@(.nv.constant0._Z22calculateCellForObjectPfS_Piiii)
        /*0090*/ 	.short	0x0380
        /*0092*/ 	.short	0x0024


	//----- nvinfo : EIATTR_SW_WAR
	.align		4
.L_102:
        /*0094*/ 	.byte	0x04, 0x36
        /*0096*/ 	.short	(.L_104 - .L_103)
.L_103:
        /*0098*/ 	.word	0x00000008
.L_104:


//--------------------- .nv.info._Z6updatePfS_S_S_S_S_fffiPKf --------------------------
	.section	.nv.info._Z6updatePfS_S_S_S_S_fffiPKf,"",@"SHT_CUDA_INFO"
	.sectionflags	@""
	.align	4


	//----- nvinfo : EIATTR_CUDA_API_VERSION
	.align		4
        /*0000*/ 	.byte	0x04, 0x37
        /*0002*/ 	.short	(.L_106 - .L_105)
.L_105:
        /*0004*/ 	.word	0x00000082


	//----- nvinfo : EIATTR_KPARAM_INFO
	.align		4
.L_106:
        /*0008*/ 	.byte	0x04, 0x17
        /*000a*/ 	.short	(.L_108 - .L_107)
.L_107:
        /*000c*/ 	.word	0x00000000
        /*0010*/ 	.short	0x000a
        /*0012*/ 	.short	0x0040
        /*0014*/ 	.byte	0x00, 0xf5, 0x21, 0x00


	//----- nvinfo : EIATTR_KPARAM_INFO
	.align		4
.L_108:
        /*0018*/ 	.byte	0x04, 0x17
        /*001a*/ 	.short	(.L_110 - .L_109)
.L_109:
        /*001c*/ 	.word	0x00000000
        /*0020*/ 	.short	0x0009
        /*0022*/ 	.short	0x003c
        /*0024*/ 	.byte	0x00, 0xf0, 0x11, 0x00


	//----- nvinfo : EIATTR_KPARAM_INFO
	.align		4
.L_110:
        /*0028*/ 	.byte	0x04, 0x17
        /*002a*/ 	.short	(.L_112 - .L_111)
.L_111:
        /*002c*/ 	.word	0x00000000
        /*0030*/ 	.short	0x0008
        /*0032*/ 	.short	0x0038
        /*0034*/ 	.byte	0x00, 0xf0, 0x11, 0x00


	//----- nvinfo : EIATTR_KPARAM_INFO
	.align		4
.L_112:
        /*0038*/ 	.byte	0x04, 0x17
        /*003a*/ 	.short	(.L_114 - .L_113)
.L_113:
        /*003c*/ 	.word	0x00000000
        /*0040*/ 	.short	0x0007
        /*0042*/ 	.short	0x0034
        /*0044*/ 	.byte	0x00, 0xf0, 0x11, 0x00


	//----- nvinfo : EIATTR_KPARAM_INFO
	.align		4
.L_114:
        /*0048*/ 	.byte	0x04, 0x17
        /*004a*/ 	.short	(.L_116 - .L_115)
.L_115:
        /*004c*/ 	.word	0x00000000
        /*0050*/ 	.short	0x0006
        /*0052*/ 	.short	0x0030
        /*0054*/ 	.byte	0x00, 0xf0, 0x11, 0x00


	//----- nvinfo : EIATTR_KPARAM_INFO
	.align		4
.L_116:
        /*0058*/ 	.byte	0x04, 0x17
        /*005a*/ 	.short	(.L_118 - .L_117)
.L_117:
        /*005c*/ 	.word	0x00000000
        /*0060*/ 	.short	0x0005
        /*0062*/ 	.short	0x0028
        /*0064*/ 	.byte	0x00, 0xf5, 0x21, 0x00


	//----- nvinfo : EIATTR_KPARAM_INFO
	.align		4
.L_118:
        /*0068*/ 	.byte	0x04, 0x17
        /*006a*/ 	.short	(.L_120 - .L_119)
.L_119:
        /*006c*/ 	.word	0x00000000
        /*0070*/ 	.short	0x0004
        /*0072*/ 	.short	0x0020
        /*0074*/ 	.byte	0x00, 0xf5, 0x21, 0x00


	//----- nvinfo : EIATTR_KPARAM_INFO
	.align		4
.L_120:
        /*0078*/ 	.byte	0x04, 0x17
        /*007a*/ 	.short	(.L_122 - .L_121)
.L_121:
        /*007c*/ 	.word	0x00000000
        /*0080*/ 	.short	0x0003
        /*0082*/ 	.short	0x0018
        /*0084*/ 	.byte	0x00, 0xf5, 0x21, 0x00


	//----- nvinfo : EIATTR_KPARAM_INFO
	.align		4
.L_122:
        /*0088*/ 	.byte	0x04, 0x17
        /*008a*/ 	.short	(.L_124 - .L_123)
.L_123:
        /*008c*/ 	.word	0x00000000
        /*0090*/ 	.short	0x0002
        /*0092*/ 	.short	0x0010
        /*0094*/ 	.byte	0x00, 0xf5, 0x21, 0x00


	//----- nvinfo : EIATTR_KPARAM_INFO
	.align		4
.L_124:
        /*0098*/ 	.byte	0x04, 0x17
        /*009a*/ 	.short	(.L_126 - .L_125)
.L_125:
        /*009c*/ 	.word	0x00000000
        /*00a0*/ 	.short	0x0001
        /*00a2*/ 	.short	0x0008
        /*00a4*/ 	.byte	0x00, 0xf5, 0x21, 0x00


	//----- nvinfo : EIATTR_KPARAM_INFO
	.align		4
.L_126:
        /*00a8*/ 	.byte	0x04, 0x17
        /*00aa*/ 	.short	(.L_128 - .L_127)
.L_127:
        /*00ac*/ 	.word	0x00000000
        /*00b0*/ 	.short	0x0000
        /*00b2*/ 	.short	0x0000
        /*00b4*/ 	.byte	0x00, 0xf5, 0x21, 0x00


	//----- nvinfo : EIATTR_SPARSE_MMA_MASK
	.align		4
.L_128:
        /*00b8*/ 	.byte	0x03, 0x50
        /*00ba*/ 	.short	0x0000


	//----- nvinfo : EIATTR_MAXREG_COUNT
	.align		4
        /*00bc*/ 	.byte	0x03, 0x1b
        /*00be*/ 	.short	0x00ff


	//----- nvinfo : EIATTR_MERCURY_ISA_VERSION
	.align		4
        /*00c0*/ 	.byte	0x03, 0x5f
        /*00c2*/ 	.short	0x0101


	//----- nvinfo : EIATTR_VRC_CTA_INIT_COUNT
	.align		4
        /*00c4*/ 	.byte	0x02, 0x4a
	.zero		1
	.zero		1


	//----- nvinfo : EIATTR_EXIT_INSTR_OFFSETS
	.align		4
        /*00c8*/ 	.byte	0x04, 0x1c
        /*00ca*/ 	.short	(.L_130 - .L_129)


	//   ....[0]....
.L_129:
        /*00cc*/ 	.word	0x00000070


	//   ....[1]....
        /*00d0*/ 	.word	0x000004e0


	//   ....[2]....
        /*00d4*/ 	.word	0x00000510


	//   ....[3]....
        /*00d8*/ 	.word	0x00000540


	//----- nvinfo : EIATTR_CRS_STACK_SIZE
	.align		4
.L_130:
        /*00dc*/ 	.byte	0x04, 0x1e
        /*00de*/ 	.short	(.L_132 - .L_131)
.L_131:
        /*00e0*/ 	.word	0x00000000


	//----- nvinfo : EIATTR_CBANK_PARAM_SIZE
	.align		4
.L_132:
        /*00e4*/ 	.byte	0x03, 0x19
        /*00e6*/ 	.short	0x0048


	//----- nvinfo : EIATTR_PARAM_CBANK
	.align		4
        /*00e8*/ 	.byte	0x04, 0x0a
        /*00ea*/ 	.short	(.L_134 - .L_133)
	.align		4
.L_133:
        /*00ec*/ 	.word	index@(.nv.constant0._Z6updatePfS_S_S_S_S_fffiPKf)
        /*00f0*/ 	.short	0x0380
        /*00f2*/ 	.short	0x0048


	//----- nvinfo : EIATTR_SW_WAR
	.align		4
.L_134:
        /*00f4*/ 	.byte	0x04, 0x36
        /*00f6*/ 	.short	(.L_136 - .L_135)
.L_135:
        /*00f8*/ 	.word	0x00000008
.L_136:


//--------------------- .nv.callgraph             --------------------------
	.section	.nv.callgraph,"",@"SHT_CUDA_CALLGRAPH"
	.align	4
	.sectionentsize	8
	.align		4
        /*0000*/ 	.word	0x00000000
	.align		4
        /*0004*/ 	.word	0xffffffff
	.align		4
        /*0008*/ 	.word	index@(_Z21positionObjectsInGridPfS_PiS0_iii)
	.align		4
        /*000c*/ 	.word	index@(vprintf)
	.align		4
        /*0010*/ 	.word	0x00000000
	.align		4
        /*0014*/ 	.word	0xfffffffe
	.align		4
        /*0018*/ 	.word	0x00000000
	.align		4
        /*001c*/ 	.word	0xfffffffd
	.align		4
        /*0020*/ 	.word	0x00000000
	.align		4
        /*0024*/ 	.word	0xfffffffc


//--------------------- .nv.constant4             --------------------------
	.section	.nv.constant4,"a",@progbits
	.align	8
	.align		8
.nv.constant4:
        /*0000*/ 	.dword	$str
	.align		8
        /*0008*/ 	.dword	vprintf


//--------------------- .text._Z16solveContactGridPfS_S_S_S_Piiii --------------------------
	.section	.text._Z16solveContactGridPfS_S_S_S_Piiii,"ax",@progbits
	.align	128
        .global         _Z16solveContactGridPfS_S_S_S_Piiii
        .type           _Z16solveContactGridPfS_S_S_S_Piiii,@function
        .size           _Z16solveContactGridPfS_S_S_S_Piiii,(.L_x_62 - _Z16solveContactGridPfS_S_S_S_Piiii)
        .other          _Z16solveContactGridPfS_S_S_S_Piiii,@"STO_CUDA_ENTRY STV_DEFAULT"
_Z16solveContactGridPfS_S_S_S_Piiii:
.text._Z16solveContactGridPfS_S_S_S_Piiii:
[----:B------:R-:W-:Y:S01]  /*0000*/  LDC R1, c[0x0][0x37c] ;  /* 0x0000df00ff017b82 */ /* 0x000fe20000000800 */
[----:B------:R-:W0:Y:S07]  /*0010*/  S2R R6, SR_CTAID.X ;  /* 0x0000000000067919 */ /* 0x000e2e0000002500 */
[----:B------:R-:W1:Y:S01]  /*0020*/  LDC R7, c[0x0][0x3b0] ;  /* 0x0000ec00ff077b82 */ /* 0x000e620000000800 */
[----:B------:R-:W0:Y:S01]  /*0030*/  LDCU UR4, c[0x0][0x360] ;  /* 0x00006c00ff0477ac */ /* 0x000e220008000800 */
[----:B------:R-:W0:Y:S01]  /*0040*/  S2R R3, SR_TID.X ;  /* 0x0000000000037919 */ /* 0x000e220000002100 */
[----:B------:R-:W2:Y:S01]  /*0050*/  LDCU UR5, c[0x0][0x3b8] ;  /* 0x00007700ff0577ac */ /* 0x000ea20008000800 */
[----:B0-----:R-:W-:-:S02]  /*0060*/  IMAD R6, R6, UR4, R3 ;  /* 0x0000000406067c24 */ /* 0x001fc4000f8e0203 */
[----:B-1----:R-:W-:-:S05]  /*0070*/  IMAD R3, R7, R7, RZ ;  /* 0x0000000707037224 */ /* 0x002fca00078e02ff */
[----:B------:R-:W-:-:S04]  /*0080*/  ISETP.GE.AND P0, PT, R6, R3, PT ;  /* 0x000000030600720c */ /* 0x000fc80003f06270 */
[----:B--2---:R-:W-:-:S13]  /*0090*/  ISETP.EQ.OR P0, PT, RZ, UR5, P0 ;  /* 0x00000005ff007c0c */ /* 0x004fda0008702670 */
[----:B------:R-:W-:Y:S05]  /*00a0*/  @P0 EXIT ;  /* 0x000000000000094d */ /* 0x000fea0003800000 */
[----:B------:R-:W0:Y:S02]  /*00b0*/  LDC R0, c[0x0][0x3b4] ;  /* 0x0000ed00ff007b82 */ /* 0x000e240000000800 */
[----:B0-----:R-:W-:-:S13]  /*00c0*/  ISETP.GE.AND P0, PT, R0, 0x1, PT ;  /* 0x000000010000780c */ /* 0x001fda0003f06270 */
[----:B------:R-:W-:Y:S05]  /*00d0*/  @!P0 EXIT ;  /* 0x000000000000894d */ /* 0x000fea0003800000 */
[----:B------:R-:W-:Y:S01]  /*00e0*/  IABS R9, R7 ;  /* 0x0000000700097213 */ /* 0x000fe20000000000 */
[----:B------:R-:W0:Y:S03]  /*00f0*/  LDCU.64 UR4, c[0x0][0x358] ;  /* 0x00006b00ff0477ac */ /* 0x000e260008000a00 */
[----:B------:R-:W1:Y:S01]  /*0100*/  I2F.RP R0, R9 ;  /* 0x0000000900007306 */ /* 0x000e620000209400 */
[----:B------:R-:W2:Y:S07]  /*0110*/  LDCU.64 UR6, c[0x0][0x3a0] ;  /* 0x00007400ff0677ac */ /* 0x000eae0008000a00 */
[----:B-1----:R-:W1:Y:S02]  /*0120*/  MUFU.RCP R0, R0 ;  /* 0x0000000000007308 */ /* 0x002e640000001000 */
[----:B-1----:R-:W-:-:S06]  /*0130*/  VIADD R2, R0, 0xffffffe ;  /* 0x0ffffffe00027836 */ /* 0x002fcc0000000000 */
[----:B------:R1:W3:Y:S02]  /*0140*/  F2I.FTZ.U32.TRUNC.NTZ R3, R2 ;  /* 0x0000000200037305 */ /* 0x0002e4000021f000 */
[----:B-1----:R-:W-:Y:S02]  /*0150*/  IMAD.MOV.U32 R2, RZ, RZ, RZ ;  /* 0x000000ffff027224 */ /* 0x002fe400078e00ff */
[----:B---3--:R-:W-:-:S04]  /*0160*/  IMAD.MOV R4, RZ, RZ, -R3 ;  /* 0x000000ffff047224 */ /* 0x008fc800078e0a03 */
[----:B------:R-:W-:Y:S01]  /*0170*/  IMAD R5, R4, R9, RZ ;  /* 0x0000000904057224 */ /* 0x000fe200078e02ff */
[----:B------:R-:W-:-:S03]  /*0180*/  IABS R4, R6 ;  /* 0x0000000600047213 */ /* 0x000fc60000000000 */
[----:B------:R-:W-:-:S06]  /*0190*/  IMAD.HI.U32 R3, R3, R5, R2 ;  /* 0x0000000503037227 */ /* 0x000fcc00078e0002 */
[----:B------:R-:W-:-:S04]  /*01a0*/  IMAD.HI.U32 R5, R3, R4, RZ ;  /* 0x0000000403057227 */ /* 0x000fc800078e00ff */
[----:B------:R-:W-:Y:S02]  /*01b0*/  IMAD.MOV R0, RZ, RZ, -R5 ;  /* 0x000000ffff007224 */ /* 0x000fe400078e0a05 */
[----:B------:R-:W-:Y:S02]  /*01c0*/  IMAD.MOV.U32 R3, RZ, RZ, -0x1 ;  /* 0xffffffffff037424 */ /* 0x000fe400078e00ff */
[----:B------:R-:W-:-:S05]  /*01d0*/  IMAD R0, R9, R0, R4 ;  /* 0x0000000009007224 */ /* 0x000fca00078e0204 */
[----:B------:R-:W-:-:S13]  /*01e0*/  ISETP.GT.U32.AND P1, PT, R9, R0, PT ;  /* 0x000000000900720c */ /* 0x000fda0003f24070 */
[-C--:B------:R-:W-:Y:S01]  /*01f0*/  @!P1 IADD3 R0, PT, PT, R0, -R9.reuse, RZ ;  /* 0x8000000900009210 */ /* 0x080fe20007ffe0ff */
[----:B------:R-:W-:Y:S01]  /*0200*/  @!P1 VIADD R5, R5, 0x1 ;  /* 0x0000000105059836 */ /* 0x000fe20000000000 */
[----:B------:R-:W-:Y:S02]  /*0210*/  ISETP.NE.AND P1, PT, R7, RZ, PT ;  /* 0x000000ff0700720c */ /* 0x000fe40003f25270 */
[----:B------:R-:W-:Y:S02]  /*0220*/  ISETP.GE.U32.AND P0, PT, R0, R9, PT ;  /* 0x000000090000720c */ /* 0x000fe40003f06070 */
[----:B------:R-:W-:-:S04]  /*0230*/  LOP3.LUT R0, R6, R7, RZ, 0x3c, !PT ;  /* 0x0000000706007212 */ /* 0x000fc800078e3cff */
[----:B------:R-:W-:-:S07]  /*0240*/  ISETP.GE.AND P2, PT, R0, RZ, PT ;  /* 0x000000ff0000720c */ /* 0x000fce0003f46270 */
[----:B------:R-:W-:-:S06]  /*0250*/  @P0 VIADD R5, R5, 0x1 ;  /* 0x0000000105050836 */ /* 0x000fcc0000000000 */
[----:B------:R-:W-:Y:S01]  /*0260*/  @!P2 IMAD.MOV R5, RZ, RZ, -R5 ;  /* 0x000000ffff05a224 */ /* 0x000fe200078e0a05 */
[----:B------:R-:W-:-:S04]  /*0270*/  @!P1 LOP3.LUT R5, RZ, R7, RZ, 0x33, !PT ;  /* 0x00000007ff059212 */ /* 0x000fc800078e33ff */
[C---:B------:R-:W-:Y:S01]  /*0280*/  IADD3 R0, PT, PT, R5.reuse, 0x1, RZ ;  /* 0x0000000105007810 */ /* 0x040fe20007ffe0ff */
[----:B------:R-:W-:Y:S01]  /*0290*/  IMAD.MOV R4, RZ, RZ, -R5 ;  /* 0x000000ffff047224 */ /* 0x000fe200078e0a05 */
[CC--:B------:R-:W-:Y:S01]  /*02a0*/  ISETP.GT.AND P0, PT, R5.reuse, R7.reuse, PT ;  /* 0x000000070500720c */ /* 0x0c0fe20003f04270 */
[C---:B------:R-:W-:Y:S01]  /*02b0*/  VIADD R2, R5.reuse, 0xffffffff ;  /* 0xffffffff05027836 */ /* 0x040fe20000000000 */
[-C--:B------:R-:W-:Y:S01]  /*02c0*/  ISETP.GE.AND P1, PT, R5, R7.reuse, PT ;  /* 0x000000070500720c */ /* 0x080fe20003f26270 */
[----:B------:R-:W-:Y:S01]  /*02d0*/  IMAD R4, R7, R4, R6 ;  /* 0x0000000407047224 */ /* 0x000fe200078e0206 */
[----:B------:R-:W-:Y:S02]  /*02e0*/  ISETP.GE.AND P2, PT, R0, R7, PT ;  /* 0x000000070000720c */ /* 0x000fe40003f46270 */
[C---:B------:R-:W-:Y:S02]  /*02f0*/  ISETP.GT.AND P0, PT, R5.reuse, RZ, !P0 ;  /* 0x000000ff0500720c */ /* 0x040fe40004704270 */
[----:B------:R-:W-:-:S02]  /*0300*/  ISETP.GT.AND P1, PT, R5, -0x1, !P1 ;  /* 0xffffffff0500780c */ /* 0x000fc40004f24270 */
[----:B0-2---:R-:W-:-:S13]  /*0310*/  ISETP.GT.AND P2, PT, R5, -0x2, !P2 ;  /* 0xfffffffe0500780c */ /* 0x005fda0005744270 */
.L_x_45:
[----:B0-----:R-:W0:Y:S01]  /*0320*/  LDCU UR8, c[0x0][0x3b0] ;  /* 0x00007600ff0877ac */ /* 0x001e220008000800 */
[----:B------:R-:W-:Y:S01]  /*0330*/  IADD3 R0, PT, PT, R4, R3, RZ ;  /* 0x0000000304007210 */ /* 0x000fe20007ffe0ff */
[----:B------:R-:W-:Y:S01]  /*0340*/  VIADD R3, R3, 0x1 ;  /* 0x0000000103037836 */ /* 0x000fe20000000000 */
[----:B------:R-:W-:Y:S04]  /*0350*/  BSSY B1, `(.L_x_0) ;  /* 0x0000097000017945 */ /* 0x000fe80003800000 */
[----:B------:R-:W-:Y:S02]  /*0360*/  ISETP.NE.AND P5, PT, R3, 0x2, PT ;  /* 0x000000020300780c */ /* 0x000fe40003fa5270 */
[----:B0-----:R-:W-:-:S04]  /*0370*/  ISETP.GE.AND P3, PT, R0, UR8, PT ;  /* 0x0000000800007c0c */ /* 0x001fc8000bf66270 */
[----:B------:R-:W-:-:S04]  /*0380*/  ISETP.GT.AND P3, PT, R0, -0x1, !P3 ;  /* 0xffffffff0000780c */ /* 0x000fc80005f64270 */
[----:B------:R-:W-:-:S13]  /*0390*/  PLOP3.LUT P4, PT, P3, P0, PT, 0x80, 0x8 ;  /* 0x000000000008781c */ /* 0x000fda0001f81070 */
[----:B------:R-:W-:Y:S05]  /*03a0*/  @!P4 BRA `(.L_x_1) ;  /* 0x000000080044c947 */ /* 0x000fea0003800000 */
[----:B------:R-:W-:-:S07]  /*03b0*/  IMAD.MOV.U32 R27, RZ, RZ, RZ ;  /* 0x000000ffff1b7224 */ /* 0x000fce00078e00ff */
.L_x_14:
[----:B0-----:R-:W0:Y:S08]  /*03c0*/  LDC R8, c[0x0][0x3b4] ;  /* 0x0000ed00ff087b82 */ /* 0x001e300000000800 */
[----:B------:R-:W1:Y:S01]  /*03d0*/  LDC.64 R30, c[0x0][0x3a8] ;  /* 0x0000ea00ff1e7b82 */ /* 0x000e620000000a00 */
[----:B0-----:R-:W-:-:S04]  /*03e0*/  IMAD R7, R6, R8, R27 ;  /* 0x0000000806077224 */ /* 0x001fc800078e021b */
[----:B-1----:R-:W-:-:S05]  /*03f0*/  IMAD.WIDE R30, R7, 0x4, R30 ;  /* 0x00000004071e7825 */ /* 0x002fca00078e021e */
[----:B------:R-:W2:Y:S02]  /*0400*/  LDG.E R7, desc[UR4][R30.64] ;  /* 0x000000041e077981 */ /* 0x000ea4000c1e1900 */
[----:B--2---:R-:W-:-:S13]  /*0410*/  ISETP.NE.AND P4, PT, R7, -0x1, PT ;  /* 0xffffffff0700780c */ /* 0x004fda0003f85270 */
[----:B------:R-:W-:Y:S05]  /*0420*/  @!P4 BRA `(.L_x_1) ;  /* 0x000000080024c947 */ /* 0x000fea0003800000 */
[----:B------:R-:W0:Y:S01]  /*0430*/  LDCU UR8, c[0x0][0x3b0] ;  /* 0x00007600ff0877ac */ /* 0x000e220008000800 */
[----:B------:R-:W-:Y:S01]  /*0440*/  BSSY B2, `(.L_x_2) ;  /* 0x0000083000027945 */ /* 0x000fe20003800000 */
[----:B------:R-:W-:Y:S02]  /*0450*/  IMAD.MOV R26, RZ, RZ, -R8 ;  /* 0x000000ffff1a7224 */ /* 0x000fe400078e0a08 */
[----:B0-----:R-:W-:-:S04]  /*0460*/  IMAD R25, R2, UR8, R0 ;  /* 0x0000000802197c24 */ /* 0x001fc8000f8e0200 */
[----:B------:R-:W-:-:S07]  /*0470*/  IMAD R25, R25, R8, RZ ;  /* 0x0000000819197224 */ /* 0x000fce00078e02ff */
.L_x_13:
[----:B0-----:R-:W0:Y:S02]  /*0480*/  LDC.64 R8, c[0x0][0x3a8] ;  /* 0x0000ea00ff087b82 */ /* 0x001e240000000a00 */
[----:B0-----:R-:W-:-:S05]  /*0490*/  IMAD.WIDE R8, R25, 0x4, R8 ;  /* 0x0000000419087825 */ /* 0x001fca00078e0208 */
[----:B------:R-:W2:Y:S01]  /*04a0*/  LDG.E R7, desc[UR4][R8.64] ;  /* 0x0000000408077981 */ /* 0x000ea2000c1e1900 */
[----:B------:R-:W-:Y:S05]  /*04b0*/  YIELD ;  /* 0x0000000000007946 */ /* 0x000fea0003800000 */
[----:B--2---:R-:W-:-:S13]  /*04c0*/  ISETP.NE.AND P4, PT, R7, -0x1, PT ;  /* 0xffffffff0700780c */ /* 0x004fda0003f85270 */
[----:B------:R-:W-:Y:S05]  /*04d0*/  @!P4 BRA `(.L_x_3) ;  /* 0x0000000400e4c947 */ /* 0x000fea0003800000 */
[----:B------:R-:W2:Y:S01]  /*04e0*/  LDG.E R8, desc[UR4][R30.64] ;  /* 0x000000041e087981 */ /* 0x000ea2000c1e1900 */
[----:B------:R-:W-:Y:S01]  /*04f0*/  BSSY.RECONVERGENT B3, `(.L_x_4) ;  /* 0x0000073000037945 */ /* 0x000fe20003800200 */
[----:B--2---:R-:W-:-:S13]  /*0500*/  ISETP.NE.AND P4, PT, R8, R7, PT ;  /* 0x000000070800720c */ /* 0x004fda0003f85270 */
[----:B------:R-:W-:Y:S05]  /*0510*/  @!P4 BRA `(.L_x_5) ;  /* 0x0000000400c0c947 */ /* 0x000fea0003800000 */
[----:B------:R-:W0:Y:S08]  /*0520*/  LDC.64 R16, c[0x0][0x388] ;  /* 0x0000e200ff107b82 */ /* 0x000e300000000a00 */
[----:B------:R-:W1:Y:S01]  /*0530*/  LDC.64 R18, c[0x0][0x380] ;  /* 0x0000e000ff127b82 */ /* 0x000e620000000a00 */
[----:B0-----:R-:W-:-:S04]  /*0540*/  IMAD.WIDE R14, R8, 0x4, R16 ;  /* 0x00000004080e7825 */ /* 0x001fc800078e0210 */
[C---:B------:R-:W-:Y:S01]  /*0550*/  IMAD.WIDE R16, R7.reuse, 0x4, R16 ;  /* 0x0000000407107825 */ /* 0x040fe200078e0210 */
[----:B------:R-:W2:Y:S03]  /*0560*/  LDG.E R23, desc[UR4][R14.64] ;  /* 0x000000040e177981 */ /* 0x000ea6000c1e1900 */
[--C-:B-1----:R-:W-:Y:S01]  /*0570*/  IMAD.WIDE R28, R8, 0x4, R18.reuse ;  /* 0x00000004081c7825 */ /* 0x102fe200078e0212 */
[----:B------:R-:W3:Y:S03]  /*0580*/  LDG.E R12, desc[UR4][R16.64] ;  /* 0x00000004100c7981 */ /* 0x000ee6000c1e1900 */
[----:B------:R-:W-:Y:S01]  /*0590*/  IMAD.WIDE R18, R7, 0x4, R18 ;  /* 0x0000000407127825 */ /* 0x000fe200078e0212 */
[----:B------:R-:W4:Y:S04]  /*05a0*/  LDG.E R22, desc[UR4][R28.64] ;  /* 0x000000041c167981 */ /* 0x000f28000c1e1900 */
[----:B------:R-:W5:Y:S01]  /*05b0*/  LDG.E R24, desc[UR4][R18.64] ;  /* 0x0000000412187981 */ /* 0x000f62000c1e1900 */
[----:B--2---:R-:W-:Y:S08]  /*05c0*/  F2F.F64.F32 R20, R23 ;  /* 0x0000001700147310 */ /* 0x004ff00000201800 */
[----:B---3--:R-:W0:Y:S08]  /*05d0*/  F2F.F64.F32 R12, R12 ;  /* 0x0000000c000c7310 */ /* 0x008e300000201800 */
[----:B----4-:R-:W-:Y:S08]  /*05e0*/  F2F.F64.F32 R32, R22 ;  /* 0x0000001600207310 */ /* 0x010ff00000201800 */
[----:B-----5:R-:W1:Y:S01]  /*05f0*/  F2F.F64.F32 R10, R24 ;  /* 0x00000018000a7310 */ /* 0x020e620000201800 */
[----:B0-----:R-:W-:-:S02]  /*0600*/  DADD R20, -R20, R12 ;  /* 0x0000000014147229 */ /* 0x001fc4000000010c */
[----:B-1----:R-:W-:-:S06]  /*0610*/  DADD R32, -R32, R10 ;  /* 0x0000000020207229 */ /* 0x002fcc000000010a */
[----:B------:R-:W-:-:S08]  /*0620*/  DMUL R10, R20, R20 ;  /* 0x00000014140a7228 */ /* 0x000fd00000000000 */
[----:B------:R-:W-:-:S06]  /*0630*/  DFMA R10, R32, R32, R10 ;  /* 0x00000020200a722b */ /* 0x000fcc000000000a */
[----:B------:R-:W0:Y:S02]  /*0640*/  F2F.F32.F64 R9, R10 ;  /* 0x0000000a00097310 */ /* 0x000e240000301000 */
[----:B0-----:R-:W-:-:S13]  /*0650*/  FSETP.GT.AND P4, PT, R9, 9.9999997473787516356e-06, PT ;  /* 0x3727c5ac0900780b */ /* 0x001fda0003f84000 */
[----:B------:R-:W-:Y:S05]  /*0660*/  @!P4 BRA `(.L_x_5) ;  /* 0x00000004006cc947 */ /* 0x000fea0003800000 */
[----:B------:R-:W-:Y:S02]  /*0670*/  SHF.R.S32.HI R22, RZ, 0x1f, R7 ;  /* 0x0000001fff167819 */ /* 0x000fe40000011407 */
[C---:B------:R-:W-:Y:S02]  /*0680*/  LEA R12, P4, R7.reuse, UR6, 0x2 ;  /* 0x00000006070c7c11 */ /* 0x040fe4000f8810ff */
[----:B------:R-:W-:Y:S02]  /*0690*/  SHF.R.S32.HI R11, RZ, 0x1f, R8 ;  /* 0x0000001fff0b7819 */ /* 0x000fe40000011408 */
[C---:B------:R-:W-:Y:S02]  /*06a0*/  LEA R10, P6, R8.reuse, UR6, 0x2 ;  /* 0x00000006080a7c11 */ /* 0x040fe4000f8c10ff */
[----:B------:R-:W-:Y:S02]  /*06b0*/  LEA.HI.X R13, R7, UR7, R22, 0x2, P4 ;  /* 0x00000007070d7c11 */ /* 0x000fe4000a0f1416 */
[----:B------:R-:W-:-:S03]  /*06c0*/  LEA.HI.X R11, R8, UR7, R11, 0x2, P6 ;  /* 0x00000007080b7c11 */ /* 0x000fc6000b0f140b */
[----:B------:R-:W2:Y:S04]  /*06d0*/  LDG.E R12, desc[UR4][R12.64] ;  /* 0x000000040c0c7981 */ /* 0x000ea8000c1e1900 */
[----:B------:R-:W3:Y:S01]  /*06e0*/  LDG.E R10, desc[UR4][R10.64] ;  /* 0x000000040a0a7981 */ /* 0x000ee2000c1e1900 */
[----:B--2---:R-:W-:Y:S08]  /*06f0*/  F2F.F64.F32 R34, R12 ;  /* 0x0000000c00227310 */ /* 0x004ff00000201800 */
[----:B---3--:R-:W0:Y:S02]  /*0700*/  F2F.F64.F32 R22, R10 ;  /* 0x0000000a00167310 */ /* 0x008e240000201800 */
[----:B0-----:R-:W-:-:S06]  /*0710*/  DADD R34, R34, R22 ;  /* 0x0000000022227229 */ /* 0x001fcc0000000016 */
[----:B------:R-:W0:Y:S02]  /*0720*/  F2F.F64.F32 R22, R9 ;  /* 0x0000000900167310 */ /* 0x000e240000201800 */
[----:B------:R-:W-:-:S08]  /*0730*/  DMUL R36, R34, R34 ;  /* 0x0000002222247228 */ /* 0x000fd00000000000 */
[----:B0-----:R-:W-:-:S14]  /*0740*/  DSETP.GT.AND P4, PT, R36, R22, PT ;  /* 0x000000162400722a */ /* 0x001fdc0003f84000 */
[----:B------:R-:W-:Y:S05]  /*0750*/  @!P4 BRA `(.L_x_5) ;  /* 0x000000040030c947 */ /* 0x000fea0003800000 */
[----:B------:R-:W-:Y:S01]  /*0760*/  IADD3 R7, PT, PT, R9, -0xd000000, RZ ;  /* 0xf300000009077810 */ /* 0x000fe20007ffe0ff */
[----:B------:R0:W1:Y:S01]  /*0770*/  MUFU.RSQ R8, R9 ;  /* 0x0000000900087308 */ /* 0x0000620000001400 */
[----:B------:R-:W-:Y:S02]  /*0780*/  BSSY.RECONVERGENT B0, `(.L_x_6) ;  /* 0x000000c000007945 */ /* 0x000fe40003800200 */
[----:B------:R-:W-:-:S13]  /*0790*/  ISETP.GT.U32.AND P4, PT, R7, 0x727fffff, PT ;  /* 0x727fffff0700780c */ /* 0x000fda0003f84070 */
[----:B0-----:R-:W-:Y:S05]  /*07a0*/  @!P4 BRA `(.L_x_7) ;  /* 0x000000000014c947 */ /* 0x001fea0003800000 */
[----:B-1----:R-:W-:Y:S01]  /*07b0*/  IMAD.MOV.U32 R8, RZ, RZ, R9 ;  /* 0x000000ffff087224 */ /* 0x002fe200078e0009 */
[----:B------:R-:W-:-:S07]  /*07c0*/  MOV R7, 0x7e0 ;  /* 0x000007e000077802 */ /* 0x000fce0000000f00 */
[----:B------:R-:W-:Y:S05]  /*07d0*/  CALL.REL.NOINC `($__internal_1_$__cuda_sm20_sqrt_rn_f32_slowpath) ;  /* 0x0000001c00a07944 */ /* 0x000fea0003c00000 */
[----:B------:R-:W-:Y:S01]  /*07e0*/  IMAD.MOV.U32 R22, RZ, RZ, R12 ;  /* 0x000000ffff167224 */ /* 0x000fe200078e000c */
[----:B------:R-:W-:Y:S06]  /*07f0*/  BRA `(.L_x_8) ;  /* 0x0000000000107947 */ /* 0x000fec0003800000 */
.L_x_7:
[----:B-1----:R-:W-:Y:S01]  /*0800*/  FMUL.FTZ R22, R9, R8 ;  /* 0x0000000809167220 */ /* 0x002fe20000410000 */
[----:B------:R-:W-:-:S03]  /*0810*/  FMUL.FTZ R7, R8, 0.5 ;  /* 0x3f00000008077820 */ /* 0x000fc60000410000 */
[----:B------:R-:W-:-:S04]  /*0820*/  FFMA R9, -R22, R22, R9 ;  /* 0x0000001616097223 */ /* 0x000fc80000000109 */
[----:B------:R-:W-:-:S07]  /*0830*/  FFMA R22, R9, R7, R22 ;  /* 0x0000000709167223 */ /* 0x000fce0000000016 */
.L_x_8:
[----:B------:R-:W-:Y:S05]  /*0840*/  BSYNC.RECONVERGENT B0 ;  /* 0x0000000000007941 */ /* 0x000fea0003800200 */
.L_x_6:
[----:B------:R-:W0:Y:S01]  /*0850*/  F2F.F64.F32 R22, R22 ;  /* 0x0000001600167310 */ /* 0x000e220000201800 */
[----:B------:R-:W-:Y:S01]  /*0860*/  IMAD.MOV.U32 R8, RZ, RZ, 0x1 ;  /* 0x00000001ff087424 */ /* 0x000fe200078e00ff */
[----:B------:R-:W-:Y:S01]  /*0870*/  FSETP.GEU.AND P6, PT, |R33|, 6.5827683646048100446e-37, PT ;  /* 0x036000002100780b */ /* 0x000fe20003fce200 */
[----:B------:R-:W-:Y:S05]  /*0880*/  BSSY.RECONVERGENT B4, `(.L_x_9) ;  /* 0x0000016000047945 */ /* 0x000fea0003800200 */
[----:B0-----:R-:W0:Y:S01]  /*0890*/  MUFU.RCP64H R9, R23 ;  /* 0x0000001700097308 */ /* 0x001e220000001800 */
[----:B------:R-:W-:-:S08]  /*08a0*/  DADD R34, R34, -R22 ;  /* 0x0000000022227229 */ /* 0x000fd00000000816 */
[----:B------:R-:W-:-:S06]  /*08b0*/  DMUL R34, R34, 0.5 ;  /* 0x3fe0000022227828 */ /* 0x000fcc0000000000 */
[----:B------:R1:W2:Y:S01]  /*08c0*/  F2F.F32.F64 R24, R34 ;  /* 0x0000002200187310 */ /* 0x0002a20000301000 */
[----:B0-----:R-:W-:-:S08]  /*08d0*/  DFMA R10, -R22, R8, 1 ;  /* 0x3ff00000160a742b */ /* 0x001fd00000000108 */
[----:B------:R-:W-:-:S08]  /*08e0*/  DFMA R10, R10, R10, R10 ;  /* 0x0000000a0a0a722b */ /* 0x000fd0000000000a */
[----:B------:R-:W-:-:S08]  /*08f0*/  DFMA R10, R8, R10, R8 ;  /* 0x0000000a080a722b */ /* 0x000fd00000000008 */
[----:B------:R-:W-:-:S08]  /*0900*/  DFMA R8, -R22, R10, 1 ;  /* 0x3ff000001608742b */ /* 0x000fd0000000010a */
[----:B------:R-:W-:-:S08]  /*0910*/  DFMA R8, R10, R8, R10 ;  /* 0x000000080a08722b */ /* 0x000fd0000000000a */
[----:B------:R-:W-:-:S08]  /*0920*/  DMUL R10, R32, R8 ;  /* 0x00000008200a7228 */ /* 0x000fd00000000000 */
[----:B------:R-:W-:-:S08]  /*0930*/  DFMA R12, -R22, R10, R32 ;  /* 0x0000000a160c722b */ /* 0x000fd00000000120 */
[----:B------:R-:W-:-:S10]  /*0940*/  DFMA R8, R8, R12, R10 ;  /* 0x0000000c0808722b */ /* 0x000fd4000000000a */
[----:B------:R-:W-:-:S05]  /*0950*/  FFMA R7, RZ, R23, R9 ;  /* 0x00000017ff077223 */ /* 0x000fca0000000009 */
[----:B------:R-:W-:-:S13]  /*0960*/  FSETP.GT.AND P4, PT, |R7|, 1.469367938527859385e-39, PT ;  /* 0x001000000700780b */ /* 0x000fda0003f84200 */
[----:B-12---:R-:W-:Y:S05]  /*0970*/  @P4 BRA P6, `(.L_x_10) ;  /* 0x0000000000184947 */ /* 0x006fea0003000000 */
[----:B------:R-:W-:Y:S01]  /*0980*/  MOV R9, R32 ;  /* 0x0000002000097202 */ /* 0x000fe20000000f00 */
[----:B------:R-:W-:Y:S01]  /*0990*/  IMAD.MOV.U32 R10, RZ, RZ, R33 ;  /* 0x000000ffff0a7224 */ /* 0x000fe200078e0021 */
[----:B------:R-:W-:Y:S01]  /*09a0*/  MOV R7, 0x9e0 ;  /* 0x000009e000077802 */ /* 0x000fe20000000f00 */
[----:B------:R-:W-:Y:S02]  /*09b0*/  IMAD.MOV.U32 R8, RZ, RZ, R22 ;  /* 0x000000ffff087224 */ /* 0x000fe400078e0016 */
[----:B------:R-:W-:-:S07]  /*09c0*/  IMAD.MOV.U32 R13, RZ, RZ, R23 ;  /* 0x000000ffff0d7224 */ /* 0x000fce00078e0017 */
[----:B------:R-:W-:Y:S05]  /*09d0*/  CALL.REL.NOINC `($__internal_0_$__cuda_sm20_div_rn_f64_full) ;  /* 0x0000001400887944 */ /* 0x000fea0003c00000 */
.L_x_10:
[----:B------:R-:W-:Y:S05]  /*09e0*/  BSYNC.RECONVERGENT B4 ;  /* 0x0000000000047941 */ /* 0x000fea0003800200 */
.L_x_9:
[----:B------:R-:W0:Y:S01]  /*09f0*/  MUFU.RCP64H R11, R23 ;  /* 0x00000017000b7308 */ /* 0x000e220000001800 */
[----:B------:R-:W-:Y:S01]  /*0a00*/  MOV R10, 0x1 ;  /* 0x00000001000a7802 */ /* 0x000fe20000000f00 */
[----:B------:R-:W-:Y:S01]  /*0a10*/  BSSY.RECONVERGENT B4, `(.L_x_11) ;  /* 0x0000017000047945 */ /* 0x000fe20003800200 */
[----:B------:R-:W-:-:S05]  /*0a20*/  FSETP.GEU.AND P6, PT, |R21|, 6.5827683646048100446e-37, PT ;  /* 0x036000001500780b */ /* 0x000fca0003fce200 */
[----:B------:R-:W1:Y:S01]  /*0a30*/  F2F.F64.F32 R38, R24 ;  /* 0x0000001800267310 */ /* 0x000e620000201800 */
[----:B0-----:R-:W-:Y:S02]  /*0a40*/  DFMA R12, -R22, R10, 1 ;  /* 0x3ff00000160c742b */ /* 0x001fe4000000010a */
[----:B-1----:R-:W-:-:S06]  /*0a50*/  DMUL R36, R38, R8 ;  /* 0x0000000826247228 */ /* 0x002fcc0000000000 */
        /* <DEDUP_REMOVED lines=9> */
[----:B------:R-:W-:Y:S05]  /*0af0*/  @P4 BRA P6, `(.L_x_12) ;  /* 0x0000000000204947 */ /* 0x000fea0003000000 */
[----:B------:R-:W-:Y:S01]  /*0b00*/  IMAD.MOV.U32 R9, RZ, RZ, R20 ;  /* 0x000000ffff097224 */ /* 0x000fe200078e0014 */
[----:B------:R-:W-:Y:S01]  /*0b10*/  MOV R13, R23 ;  /* 0x00000017000d7202 */ /* 0x000fe20000000f00 */
[----:B------:R-:W-:Y:S01]  /*0b20*/  IMAD.MOV.U32 R10, RZ, RZ, R21 ;  /* 0x000000ffff0a7224 */ /* 0x000fe200078e0015 */
[----:B------:R-:W-:Y:S01]  /*0b30*/  MOV R7, 0xb60 ;  /* 0x00000b6000077802 */ /* 0x000fe20000000f00 */
[----:B------:R-:W-:-:S07]  /*0b40*/  IMAD.MOV.U32 R8, RZ, RZ, R22 ;  /* 0x000000ffff087224 */ /* 0x000fce00078e0016 */
[----:B------:R-:W-:Y:S05]  /*0b50*/  CALL.REL.NOINC `($__internal_0_$__cuda_sm20_div_rn_f64_full) ;  /* 0x0000001400287944 */ /* 0x000fea0003c00000 */
[----:B------:R-:W-:Y:S02]  /*0b60*/  IMAD.MOV.U32 R10, RZ, RZ, R8 ;  /* 0x000000ffff0a7224 */ /* 0x000fe400078e0008 */
[----:B------:R-:W-:-:S07]  /*0b70*/  IMAD.MOV.U32 R11, RZ, RZ, R9 ;  /* 0x000000ffff0b7224 */ /* 0x000fce00078e0009 */
.L_x_12:
[----:B------:R-:W-:Y:S05]  /*0b80*/  BSYNC.RECONVERGENT B4 ;  /* 0x0000000000047941 */ /* 0x000fea0003800200 */
.L_x_11:
[----:B------:R-:W-:Y:S01]  /*0b90*/  DMUL R10, R38, R10 ;  /* 0x0000000a260a7228 */ /* 0x000fe20000000000 */
[----:B------:R-:W0:Y:S09]  /*0ba0*/  F2F.F32.F64 R37, R36 ;  /* 0x0000002400257310 */ /* 0x000e320000301000 */
[----:B------:R-:W1:Y:S01]  /*0bb0*/  F2F.F32.F64 R11, R10 ;  /* 0x0000000a000b7310 */ /* 0x000e620000301000 */
[----:B0-----:R-:W-:-:S05]  /*0bc0*/  FADD R7, -R37, -RZ ;  /* 0x800000ff25077221 */ /* 0x001fca0000000100 */
[----:B------:R0:W-:Y:S01]  /*0bd0*/  REDG.E.ADD.F32.FTZ.RN.STRONG.GPU desc[UR4][R28.64], R7 ;  /* 0x000000071c0079a6 */ /* 0x0001e2000c12f304 */
[----:B-1----:R-:W-:-:S05]  /*0be0*/  FADD R9, -R11, -RZ ;  /* 0x800000ff0b097221 */ /* 0x002fca0000000100 */
[----:B------:R0:W-:Y:S04]  /*0bf0*/  REDG.E.ADD.F32.FTZ.RN.STRONG.GPU desc[UR4][R14.64], R9 ;  /* 0x000000090e0079a6 */ /* 0x0001e8000c12f304 */
[----:B------:R0:W-:Y:S04]  /*0c00*/  REDG.E.ADD.F32.FTZ.RN.STRONG.GPU desc[UR4][R18.64], R37 ;  /* 0x00000025120079a6 */ /* 0x0001e8000c12f304 */
[----:B------:R0:W-:Y:S02]  /*0c10*/  REDG.E.ADD.F32.FTZ.RN.STRONG.GPU desc[UR4][R16.64], R11 ;  /* 0x0000000b100079a6 */ /* 0x0001e4000c12f304 */
.L_x_5:
[----:B------:R-:W-:Y:S05]  /*0c20*/  BSYNC.RECONVERGENT B3 ;  /* 0x0000000000037941 */ /* 0x000fea0003800200 */
.L_x_4:
[----:B------:R-:W-:Y:S01]  /*0c30*/  VIADD R26, R26, 0x1 ;  /* 0x000000011a1a7836 */ /* 0x000fe20000000000 */
[----:B------:R-:W-:-:S04]  /*0c40*/  IADD3 R25, PT, PT, R25, 0x1, RZ ;  /* 0x0000000119197810 */ /* 0x000fc80007ffe0ff */
[----:B------:R-:W-:-:S13]  /*0c50*/  ISETP.NE.AND P4, PT, R26, RZ, PT ;  /* 0x000000ff1a00720c */ /* 0x000fda0003f85270 */
[----:B------:R-:W-:Y:S05]  /*0c60*/  @P4 BRA `(.L_x_13) ;  /* 0xfffffff800044947 */ /* 0x000fea000383ffff */
.L_x_3:
[----:B------:R-:W-:Y:S05]  /*0c70*/  BSYNC B2 ;  /* 0x0000000000027941 */ /* 0x000fea0003800000 */
.L_x_2:
[----:B------:R-:W1:Y:S01]  /*0c80*/  LDCU UR8, c[0x0][0x3b4] ;  /* 0x00007680ff0877ac */ /* 0x000e620008000800 */
[----:B------:R-:W-:-:S05]  /*0c90*/  VIADD R27, R27, 0x1 ;  /* 0x000000011b1b7836 */ /* 0x000fca0000000000 */
[----:B-1----:R-:W-:-:S13]  /*0ca0*/  ISETP.NE.AND P4, PT, R27, UR8, PT ;  /* 0x000000081b007c0c */ /* 0x002fda000bf85270 */
[----:B------:R-:W-:Y:S05]  /*0cb0*/  @P4 BRA `(.L_x_14) ;  /* 0xfffffff400c04947 */ /* 0x000fea000383ffff */
.L_x_1:
[----:B------:R-:W-:Y:S05]  /*0cc0*/  BSYNC B1 ;  /* 0x0000000000017941 */ /* 0x000fea0003800000 */
.L_x_0:
[----:B------:R-:W-:Y:S01]  /*0cd0*/  PLOP3.LUT P4, PT, P3, P1, PT, 0x80, 0x8 ;  /* 0x000000000008781c */ /* 0x000fe20001f83070 */
[----:B------:R-:W-:-:S12]  /*0ce0*/  BSSY B1, `(.L_x_15) ;  /* 0x0000096000017945 */ /* 0x000fd80003800000 */
[----:B------:R-:W-:Y:S05]  /*0cf0*/  @!P4 BRA `(.L_x_16) ;  /* 0x000000080050c947 */ /* 0x000fea0003800000 */
[----:B------:R-:W1:Y:S01]  /*0d00*/  LDCU UR8, c[0x0][0x3b0] ;  /* 0x00007600ff0877ac */ /* 0x000e620008000800 */
[----:B------:R-:W-:Y:S02]  /*0d10*/  IMAD.MOV.U32 R35, RZ, RZ, RZ ;  /* 0x000000ffff237224 */ /* 0x000fe400078e00ff */
[----:B-1----:R-:W-:-:S07]  /*0d20*/  IMAD R36, R5, UR8, R0 ;  /* 0x0000000805247c24 */ /* 0x002fce000f8e0200 */
.L_x_29:
[----:B0-----:R-:W0:Y:S01]  /*0d30*/  LDC.64 R14, c[0x0][0x3a8] ;  /* 0x0000ea00ff0e7b82 */ /* 0x001e220000000a00 */
[----:B------:R-:W1:Y:S02]  /*0d40*/  LDCU UR8, c[0x0][0x3b4] ;  /* 0x00007680ff0877ac */ /* 0x000e640008000800 */
[----:B-1----:R-:W-:-:S04]  /*0d50*/  IMAD R7, R6, UR8, R35 ;  /* 0x0000000806077c24 */ /* 0x002fc8000f8e0223 */
[----:B0-----:R-:W-:-:S05]  /*0d60*/  IMAD.WIDE R14, R7, 0x4, R14 ;  /* 0x00000004070e7825 */ /* 0x001fca00078e020e */
[----:B------:R-:W2:Y:S02]  /*0d70*/  LDG.E R7, desc[UR4][R14.64] ;  /* 0x000000040e077981 */ /* 0x000ea4000c1e1900 */
[----:B--2---:R-:W-:-:S13]  /*0d80*/  ISETP.NE.AND P4, PT, R7, -0x1, PT ;  /* 0xffffffff0700780c */ /* 0x004fda0003f85270 */
[----:B------:R-:W-:Y:S05]  /*0d90*/  @!P4 BRA `(.L_x_16) ;  /* 0x000000080028c947 */ /* 0x000fea0003800000 */
[----:B------:R-:W-:Y:S01]  /*0da0*/  BSSY B2, `(.L_x_17) ;  /* 0x0000086000027945 */ /* 0x000fe20003800000 */
[----:B------:R-:W-:-:S07]  /*0db0*/  IMAD.MOV.U32 R37, RZ, RZ, RZ ;  /* 0x000000ffff257224 */ /* 0x000fce00078e00ff */
.L_x_28:
[----:B------:R-:W-:Y:S05]  /*0dc0*/  YIELD ;  /* 0x0000000000007946 */ /* 0x000fea0003800000 */
[----:B0-----:R-:W0:Y:S01]  /*0dd0*/  LDCU UR8, c[0x0][0x3b4] ;  /* 0x00007680ff0877ac */ /* 0x001e220008000800 */
[----:B------:R-:W1:Y:S01]  /*0de0*/  LDC.64 R8, c[0x0][0x3a8] ;  /* 0x0000ea00ff087b82 */ /* 0x000e620000000a00 */
[----:B0-----:R-:W-:-:S05]  /*0df0*/  MOV R10, UR8 ;  /* 0x00000008000a7c02 */ /* 0x001fca0008000f00 */
[----:B------:R-:W-:-:S04]  /*0e00*/  IMAD R7, R36, R10, R37 ;  /* 0x0000000a24077224 */ /* 0x000fc800078e0225 */
[----:B-1----:R-:W-:-:S05]  /*0e10*/  IMAD.WIDE R8, R7, 0x4, R8 ;  /* 0x0000000407087825 */ /* 0x002fca00078e0208 */
[----:B------:R-:W2:Y:S02]  /*0e20*/  LDG.E R7, desc[UR4][R8.64] ;  /* 0x0000000408077981 */ /* 0x000ea4000c1e1900 */
        /* <DEDUP_REMOVED lines=27> */
[----:B------:R-:W0:Y:S01]  /*0fe0*/  LDCU.64 UR8, c[0x0][0x3a0] ;  /* 0x00007400ff0877ac */ /* 0x000e220008000a00 */
[----:B------:R-:W-:Y:S02]  /*0ff0*/  SHF.R.S32.HI R26, RZ, 0x1f, R7 ;  /* 0x0000001fff1a7819 */ /* 0x000fe40000011407 */
[----:B------:R-:W-:Y:S02]  /*1000*/  SHF.R.S32.HI R11, RZ, 0x1f, R8 ;  /* 0x0000001fff0b7819 */ /* 0x000fe40000011408 */
[C---:B0-----:R-:W-:Y:S02]  /*1010*/  LEA R12, P4, R7.reuse, UR8, 0x2 ;  /* 0x00000008070c7c11 */ /* 0x041fe4000f8810ff */
        /* <DEDUP_REMOVED lines=12> */
[----:B------:R-:W-:Y:S01]  /*10e0*/  VIADD R7, R9, 0xf3000000 ;  /* 0xf300000009077836 */ /* 0x000fe20000000000 */
[----:B------:R0:W1:Y:S01]  /*10f0*/  MUFU.RSQ R8, R9 ;  /* 0x0000000900087308 */ /* 0x0000620000001400 */
[----:B------:R-:W-:Y:S03]  /*1100*/  BSSY.RECONVERGENT B0, `(.L_x_21) ;  /* 0x000000c000007945 */ /* 0x000fe60003800200 */
[----:B------:R-:W-:-:S13]  /*1110*/  ISETP.GT.U32.AND P4, PT, R7, 0x727fffff, PT ;  /* 0x727fffff0700780c */ /* 0x000fda0003f84070 */
[----:B01----:R-:W-:Y:S05]  /*1120*/  @!P4 BRA `(.L_x_22) ;  /* 0x000000000014c947 */ /* 0x003fea0003800000 */
[----:B------:R-:W-:Y:S01]  /*1130*/  IMAD.MOV.U32 R8, RZ, RZ, R9 ;  /* 0x000000ffff087224 */ /* 0x000fe200078e0009 */
[----:B------:R-:W-:-:S07]  /*1140*/  MOV R7, 0x1160 ;  /* 0x0000116000077802 */ /* 0x000fce0000000f00 */
[----:B------:R-:W-:Y:S05]  /*1150*/  CALL.REL.NOINC `($__internal_1_$__cuda_sm20_sqrt_rn_f32_slowpath) ;  /* 0x0000001400407944 */ /* 0x000fea0003c00000 */
[----:B------:R-:W-:Y:S01]  /*1160*/  IMAD.MOV.U32 R26, RZ, RZ, R12 ;  /* 0x000000ffff1a7224 */ /* 0x000fe200078e000c */
[----:B------:R-:W-:Y:S06]  /*1170*/  BRA `(.L_x_23) ;  /* 0x0000000000107947 */ /* 0x000fec0003800000 */
.L_x_22:
[----:B------:R-:W-:Y:S01]  /*1180*/  FMUL.FTZ R26, R9, R8 ;  /* 0x00000008091a7220 */ /* 0x000fe20000410000 */
[----:B------:R-:W-:-:S03]  /*1190*/  FMUL.FTZ R7, R8, 0.5 ;  /* 0x3f00000008077820 */ /* 0x000fc60000410000 */
[----:B------:R-:W-:-:S04]  /*11a0*/  FFMA R9, -R26, R26, R9 ;  /* 0x0000001a1a097223 */ /* 0x000fc80000000109 */
[----:B------:R-:W-:-:S07]  /*11b0*/  FFMA R26, R9, R7, R26 ;  /* 0x00000007091a7223 */ /* 0x000fce000000001a */
.L_x_23:
[----:B------:R-:W-:Y:S05]  /*11c0*/  BSYNC.RECONVERGENT B0 ;  /* 0x0000000000007941 */ /* 0x000fea0003800200 */
.L_x_21:
[----:B------:R-:W0:Y:S01]  /*11d0*/  F2F.F64.F32 R26, R26 ;  /* 0x0000001a001a7310 */ /* 0x000e220000201800 */
[----:B------:R-:W-:Y:S01]  /*11e0*/  MOV R8, 0x1 ;  /* 0x0000000100087802 */ /* 0x000fe20000000f00 */
[----:B------:R-:W-:Y:S01]  /*11f0*/  BSSY.RECONVERGENT B4, `(.L_x_24) ;  /* 0x0000017000047945 */ /* 0x000fe20003800200 */
[----:B------:R-:W-:-:S05]  /*1200*/  FSETP.GEU.AND P6, PT, |R31|, 6.5827683646048100446e-37, PT ;  /* 0x036000001f00780b */ /* 0x000fca0003fce200 */
[----:B0-----:R-:W0:Y:S01]  /*1210*/  MUFU.RCP64H R9, R27 ;  /* 0x0000001b00097308 */ /* 0x001e220000001800 */
[----:B------:R-:W-:-:S08]  /*1220*/  DADD R28, R28, -R26 ;  /* 0x000000001c1c7229 */ /* 0x000fd0000000081a */
[----:B------:R-:W-:Y:S02]  /*1230*/  DMUL R28, R28, 0.5 ;  /* 0x3fe000001c1c7828 */ /* 0x000fe40000000000 */
[----:B0-----:R-:W-:-:S08]  /*1240*/  DFMA R10, -R26, R8, 1 ;  /* 0x3ff000001a0a742b */ /* 0x001fd00000000108 */
[----:B------:R0:W1:Y:S01]  /*1250*/  F2F.F32.F64 R28, R28 ;  /* 0x0000001c001c7310 */ /* 0x0000620000301000 */
        /* <DEDUP_REMOVED lines=9> */
[----:B01----:R-:W-:Y:S05]  /*12f0*/  @P4 BRA P6, `(.L_x_25) ;  /* 0x0000000000184947 */ /* 0x003fea0003000000 */
[----:B------:R-:W-:Y:S01]  /*1300*/  IMAD.MOV.U32 R9, RZ, RZ, R30 ;  /* 0x000000ffff097224 */ /* 0x000fe200078e001e */
[----:B------:R-:W-:Y:S01]  /*1310*/  MOV R13, R27 ;  /* 0x0000001b000d7202 */ /* 0x000fe20000000f00 */
[----:B------:R-:W-:Y:S01]  /*1320*/  IMAD.MOV.U32 R10, RZ, RZ, R31 ;  /* 0x000000ffff0a7224 */ /* 0x000fe200078e001f */
[----:B------:R-:W-:Y:S01]  /*1330*/  MOV R7, 0x1360 ;  /* 0x0000136000077802 */ /* 0x000fe20000000f00 */
[----:B------:R-:W-:-:S07]  /*1340*/  IMAD.MOV.U32 R8, RZ, RZ, R26 ;  /* 0x000000ffff087224 */ /* 0x000fce00078e001a */
[----:B------:R-:W-:Y:S05]  /*1350*/  CALL.REL.NOINC `($__internal_0_$__cuda_sm20_div_rn_f64_full) ;  /* 0x0000000c00287944 */ /* 0x000fea0003c00000 */
.L_x_25:
[----:B------:R-:W-:Y:S05]  /*1360*/  BSYNC.RECONVERGENT B4 ;  /* 0x0000000000047941 */ /* 0x000fea0003800200 */
.L_x_24:
[----:B------:R-:W0:Y:S01]  /*1370*/  MUFU.RCP64H R11, R27 ;  /* 0x0000001b000b7308 */ /* 0x000e220000001800 */
[----:B------:R-:W-:Y:S01]  /*1380*/  IMAD.MOV.U32 R10, RZ, RZ, 0x1 ;  /* 0x00000001ff0a7424 */ /* 0x000fe200078e00ff */
[----:B------:R-:W-:Y:S01]  /*1390*/  FSETP.GEU.AND P6, PT, |R25|, 6.5827683646048100446e-37, PT ;  /* 0x036000001900780b */ /* 0x000fe20003fce200 */
[----:B------:R-:W-:Y:S05]  /*13a0*/  BSSY.RECONVERGENT B4, `(.L_x_26) ;  /* 0x0000016000047945 */ /* 0x000fea0003800200 */
[----:B------:R-:W1:Y:S01]  /*13b0*/  F2F.F64.F32 R28, R28 ;  /* 0x0000001c001c7310 */ /* 0x000e620000201800 */
[----:B0-----:R-:W-:-:S08]  /*13c0*/  DFMA R12, -R26, R10, 1 ;  /* 0x3ff000001a0c742b */ /* 0x001fd0000000010a */
[----:B------:R-:W-:-:S08]  /*13d0*/  DFMA R12, R12, R12, R12 ;  /* 0x0000000c0c0c722b */ /* 0x000fd0000000000c */
[----:B------:R-:W-:-:S08]  /*13e0*/  DFMA R12, R10, R12, R10 ;  /* 0x0000000c0a0c722b */ /* 0x000fd0000000000a */
[----:B------:R-:W-:-:S08]  /*13f0*/  DFMA R10, -R26, R12, 1 ;  /* 0x3ff000001a0a742b */ /* 0x000fd0000000010c */
[----:B------:R-:W-:-:S08]  /*1400*/  DFMA R30, R12, R10, R12 ;  /* 0x0000000a0c1e722b */ /* 0x000fd0000000000c */
[----:B------:R-:W-:-:S08]  /*1410*/  DMUL R10, R24, R30 ;  /* 0x0000001e180a7228 */ /* 0x000fd00000000000 */
[----:B------:R-:W-:-:S08]  /*1420*/  DFMA R12, -R26, R10, R24 ;  /* 0x0000000a1a0c722b */ /* 0x000fd00000000118 */
[----:B------:R-:W-:Y:S02]  /*1430*/  DFMA R10, R30, R12, R10 ;  /* 0x0000000c1e0a722b */ /* 0x000fe4000000000a */
[----:B-1----:R-:W-:-:S08]  /*1440*/  DMUL R30, R28, R8 ;  /* 0x000000081c1e7228 */ /* 0x002fd00000000000 */
        /* <DEDUP_REMOVED lines=11> */
.L_x_27:
[----:B------:R-:W-:Y:S05]  /*1500*/  BSYNC.RECONVERGENT B4 ;  /* 0x0000000000047941 */ /* 0x000fea0003800200 */
.L_x_26:
        /* <DEDUP_REMOVED lines=9> */
.L_x_20:
[----:B------:R-:W-:Y:S05]  /*15a0*/  BSYNC.RECONVERGENT B3 ;  /* 0x0000000000037941 */ /* 0x000fea0003800200 */
.L_x_19:
[----:B------:R-:W1:Y:S01]  /*15b0*/  LDCU UR8, c[0x0][0x3b4] ;  /* 0x00007680ff0877ac */ /* 0x000e620008000800 */
[----:B------:R-:W-:Y:S01]  /*15c0*/  IADD3 R37, PT, PT, R37, 0x1, RZ ;  /* 0x0000000125257810 */ /* 0x000fe20007ffe0ff */
[----:B-1----:R-:W-:-:S05]  /*15d0*/  IMAD.U32 R10, RZ, RZ, UR8 ;  /* 0x00000008ff0a7e24 */ /* 0x002fca000f8e00ff */
[----:B------:R-:W-:-:S13]  /*15e0*/  ISETP.NE.AND P4, PT, R37, R10, PT ;  /* 0x0000000a2500720c */ /* 0x000fda0003f85270 */
[----:B------:R-:W-:Y:S05]  /*15f0*/  @P4 BRA `(.L_x_28) ;  /* 0xfffffff400f04947 */ /* 0x000fea000383ffff */
.L_x_18:
[----:B------:R-:W-:Y:S05]  /*1600*/  BSYNC B2 ;  /* 0x0000000000027941 */ /* 0x000fea0003800000 */
.L_x_17:
[----:B------:R-:W-:-:S05]  /*1610*/  VIADD R35, R35, 0x1 ;  /* 0x0000000123237836 */ /* 0x000fca0000000000 */
[----:B------:R-:W-:-:S13]  /*1620*/  ISETP.NE.AND P4, PT, R35, R10, PT ;  /* 0x0000000a2300720c */ /* 0x000fda0003f85270 */
[----:B------:R-:W-:Y:S05]  /*1630*/  @P4 BRA `(.L_x_29) ;  /* 0xfffffff400bc4947 */ /* 0x000fea000383ffff */
.L_x_16:
[----:B------:R-:W-:Y:S05]  /*1640*/  BSYNC B1 ;  /* 0x0000000000017941 */ /* 0x000fea0003800000 */
.L_x_15:
[----:B------:R-:W-:Y:S01]  /*1650*/  PLOP3.LUT P3, PT, P3, P2, PT, 0x80, 0x8 ;  /* 0x000000000008781c */ /* 0x000fe20001f65070 */
[----:B------:R-:W-:-:S12]  /*1660*/  BSSY B1, `(.L_x_30) ;  /* 0x0000097000017945 */ /* 0x000fd80003800000 */
[----:B------:R-:W-:Y:S05]  /*1670*/  @!P3 BRA `(.L_x_31) ;  /* 0x000000080054b947 */ /* 0x000fea0003800000 */
[----:B------:R-:W1:Y:S01]  /*1680*/  LDC R8, c[0x0][0x3b0] ;  /* 0x0000ec00ff087b82 */ /* 0x000e620000000800 */
[----:B0-----:R-:W-:Y:S02]  /*1690*/  IMAD.MOV.U32 R14, RZ, RZ, RZ ;  /* 0x000000ffff0e7224 */ /* 0x001fe400078e00ff */
[----:B-1----:R-:W-:-:S05]  /*16a0*/  IMAD R15, R5, R8, R8 ;  /* 0x00000008050f7224 */ /* 0x002fca00078e0208 */
[----:B------:R-:W-:-:S07]  /*16b0*/  IADD3 R15, PT, PT, R0, R15, RZ ;  /* 0x0000000f000f7210 */ /* 0x000fce0007ffe0ff */
.L_x_44:
[----:B------:R-:W0:Y:S01]  /*16c0*/  LDC.64 R28, c[0x0][0x3a8] ;  /* 0x0000ea00ff1c7b82 */ /* 0x000e220000000a00 */
        /* <DEDUP_REMOVED lines=8> */
.L_x_43:
[----:B------:R-:W-:Y:S05]  /*1750*/  YIELD ;  /* 0x0000000000007946 */ /* 0x000fea0003800000 */
[----:B------:R-:W0:Y:S01]  /*1760*/  LDCU UR8, c[0x0][0x3b4] ;  /* 0x00007680ff0877ac */ /* 0x000e220008000800 */
[----:B------:R-:W1:Y:S01]  /*1770*/  LDC.64 R8, c[0x0][0x3a8] ;  /* 0x0000ea00ff087b82 */ /* 0x000e620000000a00 */
[----:B0-----:R-:W-:-:S04]  /*1780*/  IMAD.U32 R11, RZ, RZ, UR8 ;  /* 0x00000008ff0b7e24 */ /* 0x001fc8000f8e00ff */
        /* <DEDUP_REMOVED lines=51> */
[----:B------:R-:W-:Y:S02]  /*1ac0*/  MOV R8, R10 ;  /* 0x0000000a00087202 */ /* 0x000fe40000000f00 */
[----:B------:R-:W-:-:S07]  /*1ad0*/  MOV R7, 0x1af0 ;  /* 0x00001af000077802 */ /* 0x000fce0000000f00 */
[----:B------:R-:W-:Y:S05]  /*1ae0*/  CALL.REL.NOINC `($__internal_1_$__cuda_sm20_sqrt_rn_f32_slowpath) ;  /* 0x0000000800dc7944 */ /* 0x000fea0003c00000 */
[----:B------:R-:W-:Y:S01]  /*1af0*/  IMAD.MOV.U32 R30, RZ, RZ, R12 ;  /* 0x000000ffff1e7224 */ /* 0x000fe200078e000c */
[----:B------:R-:W-:Y:S06]  /*1b00*/  BRA `(.L_x_38) ;  /* 0x0000000000107947 */ /* 0x000fec0003800000 */
.L_x_37:
[----:B------:R-:W-:Y:S01]  /*1b10*/  FMUL.FTZ R7, R10, R9 ;  /* 0x000000090a077220 */ /* 0x000fe20000410000 */
[----:B------:R-:W-:-:S03]  /*1b20*/  FMUL.FTZ R30, R9, 0.5 ;  /* 0x3f000000091e7820 */ /* 0x000fc60000410000 */
[----:B------:R-:W-:-:S04]  /*1b30*/  FFMA R10, -R7, R7, R10 ;  /* 0x00000007070a7223 */ /* 0x000fc8000000010a */
[----:B------:R-:W-:-:S07]  /*1b40*/  FFMA R30, R10, R30, R7 ;  /* 0x0000001e0a1e7223 */ /* 0x000fce0000000007 */
.L_x_38:
[----:B------:R-:W-:Y:S05]  /*1b50*/  BSYNC.RECONVERGENT B0 ;  /* 0x0000000000007941 */ /* 0x000fea0003800200 */
.L_x_36:
        /* <DEDUP_REMOVED lines=19> */
[----:B------:R-:W-:Y:S01]  /*1c90*/  IMAD.MOV.U32 R9, RZ, RZ, R32 ;  /* 0x000000ffff097224 */ /* 0x000fe200078e0020 */
[----:B------:R-:W-:Y:S01]  /*1ca0*/  MOV R10, R33 ;  /* 0x00000021000a7202 */ /* 0x000fe20000000f00 */
[----:B------:R-:W-:Y:S01]  /*1cb0*/  IMAD.MOV.U32 R8, RZ, RZ, R30 ;  /* 0x000000ffff087224 */ /* 0x000fe200078e001e */
[----:B------:R-:W-:Y:S01]  /*1cc0*/  MOV R7, 0x1cf0 ;  /* 0x00001cf000077802 */ /* 0x000fe20000000f00 */
[----:B------:R-:W-:-:S07]  /*1cd0*/  IMAD.MOV.U32 R13, RZ, RZ, R31 ;  /* 0x000000ffff0d7224 */ /* 0x000fce00078e001f */
[----:B------:R-:W-:Y:S05]  /*1ce0*/  CALL.REL.NOINC `($__internal_0_$__cuda_sm20_div_rn_f64_full) ;  /* 0x0000000000c47944 */ /* 0x000fea0003c00000 */
.L_x_40:
[----:B------:R-:W-:Y:S05]  /*1cf0*/  BSYNC.RECONVERGENT B4 ;  /* 0x0000000000047941 */ /* 0x000fea0003800200 */
.L_x_39:
[----:B------:R-:W0:Y:S01]  /*1d00*/  MUFU.RCP64H R11, R31 ;  /* 0x0000001f000b7308 */ /* 0x000e220000001800 */
[----:B------:R-:W-:Y:S01]  /*1d10*/  IMAD.MOV.U32 R10, RZ, RZ, 0x1 ;  /* 0x00000001ff0a7424 */ /* 0x000fe200078e00ff */
[----:B------:R-:W-:Y:S01]  /*1d20*/  FSETP.GEU.AND P4, PT, |R19|, 6.5827683646048100446e-37, PT ;  /* 0x036000001300780b */ /* 0x000fe20003f8e200 */
[----:B------:R-:W-:Y:S05]  /*1d30*/  BSSY.RECONVERGENT B4, `(.L_x_41) ;  /* 0x0000016000047945 */ /* 0x000fea0003800200 */
        /* <DEDUP_REMOVED lines=13> */
[----:B------:R-:W-:Y:S01]  /*1e10*/  MOV R9, R18 ;  /* 0x0000001200097202 */ /* 0x000fe20000000f00 */
[----:B------:R-:W-:Y:S01]  /*1e20*/  IMAD.MOV.U32 R10, RZ, RZ, R19 ;  /* 0x000000ffff0a7224 */ /* 0x000fe200078e0013 */
[----:B------:R-:W-:Y:S01]  /*1e30*/  MOV R7, 0x1e70 ;  /* 0x00001e7000077802 */ /* 0x000fe20000000f00 */
[----:B------:R-:W-:Y:S02]  /*1e40*/  IMAD.MOV.U32 R8, RZ, RZ, R30 ;  /* 0x000000ffff087224 */ /* 0x000fe400078e001e */
[----:B------:R-:W-:-:S07]  /*1e50*/  IMAD.MOV.U32 R13, RZ, RZ, R31 ;  /* 0x000000ffff0d7224 */ /* 0x000fce00078e001f */
[----:B------:R-:W-:Y:S05]  /*1e60*/  CALL.REL.NOINC `($__internal_0_$__cuda_sm20_div_rn_f64_full) ;  /* 0x0000000000647944 */ /* 0x000fea0003c00000 */
[----:B------:R-:W-:Y:S01]  /*1e70*/  MOV R10, R8 ;  /* 0x00000008000a7202 */ /* 0x000fe20000000f00 */
[----:B------:R-:W-:-:S07]  /*1e80*/  IMAD.MOV.U32 R11, RZ, RZ, R9 ;  /* 0x000000ffff0b7224 */ /* 0x000fce00078e0009 */
.L_x_42:
[----:B------:R-:W-:Y:S05]  /*1e90*/  BSYNC.RECONVERGENT B4 ;  /* 0x0000000000047941 */ /* 0x000fea0003800200 */
.L_x_41:
        /* <DEDUP_REMOVED lines=9> */
.L_x_35:
[----:B------:R-:W-:Y:S05]  /*1f30*/  BSYNC.RECONVERGENT B3 ;  /* 0x0000000000037941 */ /* 0x000fea0003800200 */
.L_x_34:
[----:B------:R-:W0:Y:S01]  /*1f40*/  LDCU UR8, c[0x0][0x3b4] ;  /* 0x00007680ff0877ac */ /* 0x000e220008000800 */
[----:B------:R-:W-:Y:S02]  /*1f50*/  VIADD R16, R16, 0x1 ;  /* 0x0000000110107836 */ /* 0x000fe40000000000 */
[----:B0-----:R-:W-:-:S05]  /*1f60*/  IMAD.U32 R11, RZ, RZ, UR8 ;  /* 0x00000008ff0b7e24 */ /* 0x001fca000f8e00ff */
[----:B------:R-:W-:-:S13]  /*1f70*/  ISETP.NE.AND P3, PT, R16, R11, PT ;  /* 0x0000000b1000720c */ /* 0x000fda0003f65270 */
[----:B------:R-:W-:Y:S05]  /*1f80*/  @P3 BRA `(.L_x_43) ;  /* 0xfffffff400f03947 */ /* 0x000fea000383ffff */
.L_x_33:
[----:B------:R-:W-:Y:S05]  /*1f90*/  BSYNC B2 ;  /* 0x0000000000027941 */ /* 0x000fea0003800000 */
.L_x_32:
[----:B------:R-:W-:-:S04]  /*1fa0*/  IADD3 R14, PT, PT, R14, 0x1, RZ ;  /* 0x000000010e0e7810 */ /* 0x000fc80007ffe0ff */
[----:B------:R-:W-:-:S13]  /*1fb0*/  ISETP.NE.AND P3, PT, R14, R11, PT ;  /* 0x0000000b0e00720c */ /* 0x000fda0003f65270 */
[----:B------:R-:W-:Y:S05]  /*1fc0*/  @P3 BRA `(.L_x_44) ;  /* 0xfffffff400bc3947 */ /* 0x000fea000383ffff */
.L_x_31:
[----:B------:R-:W-:Y:S05]  /*1fd0*/  BSYNC B1 ;  /* 0x0000000000017941 */ /* 0x000fea0003800000 */
.L_x_30:
[----:B------:R-:W-:Y:S05]  /*1fe0*/  @P5 BRA `(.L_x_45) ;  /* 0xffffffe000cc5947 */ /* 0x000fea000383ffff */
[----:B------:R-:W-:Y:S05]  /*1ff0*/  EXIT ;  /* 0x000000000000794d */ /* 0x000fea0003800000 */
        .weak           $__internal_0_$__cuda_sm20_div_rn_f64_full
        .type           $__internal_0_$__cuda_sm20_div_rn_f64_full,@function
        .size           $__internal_0_$__cuda_sm20_div_rn_f64_full,($__internal_1_$__cuda_sm20_sqrt_rn_f32_slowpath - $__internal_0_$__cuda_sm20_div_rn_f64_full)
$__internal_0_$__cuda_sm20_div_rn_f64_full:
[----:B------:R-:W-:Y:S01]  /*2000*/  IMAD.MOV.U32 R43, RZ, RZ, R10 ;  /* 0x000000ffff2b7224 */ /* 0x000fe200078e000a */
[----:B------:R-:W-:Y:S01]  /*2010*/  MOV R33, R13 ;  /* 0x0000000d00217202 */ /* 0x000fe20000000f00 */
[----:B------:R-:W-:Y:S01]  /*2020*/  IMAD.MOV.U32 R42, RZ, RZ, R9 ;  /* 0x000000ffff2a7224 */ /* 0x000fe200078e0009 */
[----:B------:R-:W-:Y:S01]  /*2030*/  BSSY.RECONVERGENT B0, `(.L_x_46) ;  /* 0x000005d000007945 */ /* 0x000fe20003800200 */
[----:B------:R-:W-:Y:S01]  /*2040*/  IMAD.MOV.U32 R10, RZ, RZ, 0x1ca00000 ;  /* 0x1ca00000ff0a7424 */ /* 0x000fe200078e00ff */
[C---:B------:R-:W-:Y:S01]  /*2050*/  FSETP.GEU.AND P4, PT, |R43|.reuse, 1.469367938527859385e-39, PT ;  /* 0x001000002b00780b */ /* 0x040fe20003f8e200 */
[--C-:B------:R-:W-:Y:S01]  /*2060*/  IMAD.MOV.U32 R32, RZ, RZ, R8.reuse ;  /* 0x000000ffff207224 */ /* 0x100fe200078e0008 */
[----:B------:R-:W-:Y:S01]  /*2070*/  LOP3.LUT R9, R43, 0x7ff00000, RZ, 0xc0, !PT ;  /* 0x7ff000002b097812 */ /* 0x000fe200078ec0ff */
[----:B------:R-:W-:Y:S02]  /*2080*/  IMAD.MOV.U32 R40, RZ, RZ, R8 ;  /* 0x000000ffff287224 */ /* 0x000fe400078e0008 */
[----:B------:R-:W-:-:S02]  /*2090*/  IMAD.MOV.U32 R46, RZ, RZ, 0x1 ;  /* 0x00000001ff2e7424 */ /* 0x000fc400078e00ff */
[----:B------:R-:W-:-:S06]  /*20a0*/  IMAD.MOV.U32 R8, RZ, RZ, R9 ;  /* 0x000000ffff087224 */ /* 0x000fcc00078e0009 */
[----:B------:R-:W-:-:S04]  /*20b0*/  @!P4 LOP3.LUT R11, R33, 0x7ff00000, RZ, 0xc0, !PT ;  /* 0x7ff00000210bc812 */ /* 0x000fc800078ec0ff */
[----:B------:R-:W-:Y:S02]  /*20c0*/  @!P4 ISETP.GE.U32.AND P6, PT, R9, R11, PT ;  /* 0x0000000b0900c20c */ /* 0x000fe40003fc6070 */
[----:B------:R-:W-:Y:S02]  /*20d0*/  LOP3.LUT R11, R13, 0x7ff00000, RZ, 0xc0, !PT ;  /* 0x7ff000000d0b7812 */ /* 0x000fe400078ec0ff */
[----:B------:R-:W-:Y:S02]  /*20e0*/  @!P4 SEL R34, R10, 0x63400000, !P6 ;  /* 0x634000000a22c807 */ /* 0x000fe40007000000 */
[----:B------:R-:W-:Y:S02]  /*20f0*/  ISETP.GE.U32.AND P6, PT, R9, R11, PT ;  /* 0x0000000b0900720c */ /* 0x000fe40003fc6070 */
[----:B------:R-:W-:Y:S02]  /*2100*/  @!P4 LOP3.LUT R34, R34, 0x80000000, R43, 0xf8, !PT ;  /* 0x800000002222c812 */ /* 0x000fe400078ef82b */
[----:B------:R-:W-:-:S02]  /*2110*/  SEL R12, R10, 0x63400000, !P6 ;  /* 0x634000000a0c7807 */ /* 0x000fc40007000000 */
[C---:B------:R-:W-:Y:S02]  /*2120*/  FSETP.GEU.AND P6, PT, |R13|.reuse, 1.469367938527859385e-39, PT ;  /* 0x001000000d00780b */ /* 0x040fe40003fce200 */
[----:B------:R-:W-:-:S04]  /*2130*/  LOP3.LUT R13, R13, 0x800fffff, RZ, 0xc0, !PT ;  /* 0x800fffff0d0d7812 */ /* 0x000fc800078ec0ff */
[----:B------:R-:W-:Y:S02]  /*2140*/  LOP3.LUT R41, R13, 0x3ff00000, RZ, 0xfc, !PT ;  /* 0x3ff000000d297812 */ /* 0x000fe400078efcff */
[----:B------:R-:W-:-:S05]  /*2150*/  @!P4 LOP3.LUT R13, R34, 0x100000, RZ, 0xfc, !PT ;  /* 0x00100000220dc812 */ /* 0x000fca00078efcff */
[----:B------:R-:W-:-:S06]  /*2160*/  @!P6 DMUL R40, R32, 8.98846567431157953865e+307 ;  /* 0x7fe000002028e828 */ /* 0x000fcc0000000000 */
[----:B------:R-:W0:Y:S04]  /*2170*/  MUFU.RCP64H R47, R41 ;  /* 0x00000029002f7308 */ /* 0x000e280000001800 */
[----:B------:R-:W-:Y:S01]  /*2180*/  @!P6 LOP3.LUT R11, R41, 0x7ff00000, RZ, 0xc0, !PT ;  /* 0x7ff00000290be812 */ /* 0x000fe200078ec0ff */
[----:B0-----:R-:W-:-:S08]  /*2190*/  DFMA R44, R46, -R40, 1 ;  /* 0x3ff000002e2c742b */ /* 0x001fd00000000828 */
[----:B------:R-:W-:-:S08]  /*21a0*/  DFMA R44, R44, R44, R44 ;  /* 0x0000002c2c2c722b */ /* 0x000fd0000000002c */
[----:B------:R-:W-:Y:S01]  /*21b0*/  DFMA R44, R46, R44, R46 ;  /* 0x0000002c2e2c722b */ /* 0x000fe2000000002e */
[----:B------:R-:W-:Y:S01]  /*21c0*/  LOP3.LUT R47, R12, 0x800fffff, R43, 0xf8, !PT ;  /* 0x800fffff0c2f7812 */ /* 0x000fe200078ef82b */
[----:B------:R-:W-:Y:S01]  /*21d0*/  @!P4 IMAD.MOV.U32 R12, RZ, RZ, RZ ;  /* 0x000000ffff0cc224 */ /* 0x000fe200078e00ff */
[----:B------:R-:W-:-:S05]  /*21e0*/  MOV R46, R42 ;  /* 0x0000002a002e7202 */ /* 0x000fca0000000f00 */
[----:B------:R-:W-:Y:S02]  /*21f0*/  DFMA R48, R44, -R40, 1 ;  /* 0x3ff000002c30742b */ /* 0x000fe40000000828 */
[----:B------:R-:W-:-:S06]  /*2200*/  @!P4 DFMA R46, R46, 2, -R12 ;  /* 0x400000002e2ec82b */ /* 0x000fcc000000080c */
[----:B------:R-:W-:-:S04]  /*2210*/  DFMA R48, R44, R48, R44 ;  /* 0x000000302c30722b */ /* 0x000fc8000000002c */
[----:B------:R-:W-:-:S04]  /*2220*/  @!P4 LOP3.LUT R8, R47, 0x7ff00000, RZ, 0xc0, !PT ;  /* 0x7ff000002f08c812 */ /* 0x000fc800078ec0ff */
[----:B------:R-:W-:-:S08]  /*2230*/  DMUL R12, R48, R46 ;  /* 0x0000002e300c7228 */ /* 0x000fd00000000000 */
[----:B------:R-:W-:-:S08]  /*2240*/  DFMA R44, R12, -R40, R46 ;  /* 0x800000280c2c722b */ /* 0x000fd0000000002e */
[----:B------:R-:W-:Y:S01]  /*2250*/  DFMA R44, R48, R44, R12 ;  /* 0x0000002c302c722b */ /* 0x000fe2000000000c */
[----:B------:R-:W-:-:S05]  /*2260*/  VIADD R12, R8, 0xffffffff ;  /* 0xffffffff080c7836 */ /* 0x000fca0000000000 */
[----:B------:R-:W-:Y:S02]  /*2270*/  ISETP.GT.U32.AND P4, PT, R12, 0x7feffffe, PT ;  /* 0x7feffffe0c00780c */ /* 0x000fe40003f84070 */
[----:B------:R-:W-:-:S04]  /*2280*/  IADD3 R12, PT, PT, R11, -0x1, RZ ;  /* 0xffffffff0b0c7810 */ /* 0x000fc80007ffe0ff */
[----:B------:R-:W-:-:S13]  /*2290*/  ISETP.GT.U32.OR P4, PT, R12, 0x7feffffe, P4 ;  /* 0x7feffffe0c00780c */ /* 0x000fda0002784470 */
[----:B------:R-:W-:Y:S05]  /*22a0*/  @P4 BRA `(.L_x_47) ;  /* 0x0000000000744947 */ /* 0x000fea0003800000 */
[----:B------:R-:W-:-:S04]  /*22b0*/  LOP3.LUT R8, R33, 0x7ff00000, RZ, 0xc0, !PT ;  /* 0x7ff0000021087812 */ /* 0x000fc800078ec0ff */
[CC--:B------:R-:W-:Y:S02]  /*22c0*/  VIADDMNMX R11, R9.reuse, -R8.reuse, 0xb9600000, !PT ;  /* 0xb9600000090b7446 */ /* 0x0c0fe40007800908 */
[----:B------:R-:W-:Y:S01]  /*22d0*/  ISETP.GE.U32.AND P4, PT, R9, R8, PT ;  /* 0x000000080900720c */ /* 0x000fe20003f86070 */
[----:B------:R-:W-:Y:S01]  /*22e0*/  IMAD.MOV.U32 R8, RZ, RZ, RZ ;  /* 0x000000ffff087224 */ /* 0x000fe200078e00ff */
[----:B------:R-:W-:Y:S02]  /*22f0*/  VIMNMX R11, PT, PT, R11, 0x46a00000, PT ;  /* 0x46a000000b0b7848 */ /* 0x000fe40003fe0100 */
[----:B------:R-:W-:-:S05]  /*2300*/  SEL R10, R10, 0x63400000, !P4 ;  /* 0x634000000a0a7807 */ /* 0x000fca0006000000 */
[----:B------:R-:W-:-:S04]  /*2310*/  IMAD.IADD R10, R11, 0x1, -R10 ;  /* 0x000000010b0a7824 */ /* 0x000fc800078e0a0a */
[----:B------:R-:W-:-:S06]  /*2320*/  VIADD R9, R10, 0x7fe00000 ;  /* 0x7fe000000a097836 */ /* 0x000fcc0000000000 */
[----:B------:R-:W-:-:S10]  /*2330*/  DMUL R12, R44, R8 ;  /* 0x000000082c0c7228 */ /* 0x000fd40000000000 */
[----:B------:R-:W-:-:S13]  /*2340*/  FSETP.GTU.AND P4, PT, |R13|, 1.469367938527859385e-39, PT ;  /* 0x001000000d00780b */ /* 0x000fda0003f8c200 */
[----:B------:R-:W-:Y:S05]  /*2350*/  @P4 BRA `(.L_x_48) ;  /* 0x0000000000a84947 */ /* 0x000fea0003800000 */
[----:B------:R-:W-:Y:S01]  /*2360*/  DFMA R40, R44, -R40, R46 ;  /* 0x800000282c28722b */ /* 0x000fe2000000002e */
[----:B------:R-:W-:-:S09]  /*2370*/  MOV R8, RZ ;  /* 0x000000ff00087202 */ /* 0x000fd20000000f00 */
[C---:B------:R-:W-:Y:S02]  /*2380*/  FSETP.NEU.AND P4, PT, R41.reuse, RZ, PT ;  /* 0x000000ff2900720b */ /* 0x040fe40003f8d000 */
[----:B------:R-:W-:-:S04]  /*2390*/  LOP3.LUT R32, R41, 0x80000000, R33, 0x48, !PT ;  /* 0x8000000029207812 */ /* 0x000fc800078e4821 */
[----:B------:R-:W-:-:S07]  /*23a0*/  LOP3.LUT R9, R32, R9, RZ, 0xfc, !PT ;  /* 0x0000000920097212 */ /* 0x000fce00078efcff */
[----:B------:R-:W-:Y:S05]  /*23b0*/  @!P4 BRA `(.L_x_48) ;  /* 0x000000000090c947 */ /* 0x000fea0003800000 */
[----:B------:R-:W-:Y:S01]  /*23c0*/  IMAD.MOV R41, RZ, RZ, -R10 ;  /* 0x000000ffff297224 */ /* 0x000fe200078e0a0a */
[----:B------:R-:W-:Y:S01]  /*23d0*/  DMUL.RP R8, R44, R8 ;  /* 0x000000082c087228 */ /* 0x000fe20000008000 */
[----:B------:R-:W-:Y:S01]  /*23e0*/  IMAD.MOV.U32 R40, RZ, RZ, RZ ;  /* 0x000000ffff287224 */ /* 0x000fe200078e00ff */
[----:B------:R-:W-:-:S05]  /*23f0*/  IADD3 R10, PT, PT, -R10, -0x43300000, RZ ;  /* 0xbcd000000a0a7810 */ /* 0x000fca0007ffe1ff */
[----:B------:R-:W-:-:S03]  /*2400*/  DFMA R40, R12, -R40, R44 ;  /* 0x800000280c28722b */ /* 0x000fc6000000002c */
[----:B------:R-:W-:-:S07]  /*2410*/  LOP3.LUT R32, R9, R32, RZ, 0x3c, !PT ;  /* 0x0000002009207212 */ /* 0x000fce00078e3cff */
[----:B------:R-:W-:-:S04]  /*2420*/  FSETP.NEU.AND P4, PT, |R41|, R10, PT ;  /* 0x0000000a2900720b */ /* 0x000fc80003f8d200 */
[----:B------:R-:W-:Y:S02]  /*2430*/  FSEL R8, R8, R12, !P4 ;  /* 0x0000000c08087208 */ /* 0x000fe40006000000 */
[----:B------:R-:W-:-:S03]  /*2440*/  FSEL R32, R32, R13, !P4 ;  /* 0x0000000d20207208 */ /* 0x000fc60006000000 */
[----:B------:R-:W-:Y:S01]  /*2450*/  IMAD.MOV.U32 R12, RZ, RZ, R8 ;  /* 0x000000ffff0c7224 */ /* 0x000fe200078e0008 */
[----:B------:R-:W-:Y:S01]  /*2460*/  MOV R13, R32 ;  /* 0x00000020000d7202 */ /* 0x000fe20000000f00 */
[----:B------:R-:W-:Y:S06]  /*2470*/  BRA `(.L_x_48) ;  /* 0x0000000000607947 */ /* 0x000fec0003800000 */
.L_x_47:
[----:B------:R-:W-:-:S14]  /*2480*/  DSETP.NAN.AND P4, PT, R42, R42, PT ;  /* 0x0000002a2a00722a */ /* 0x000fdc0003f88000 */
[----:B------:R-:W-:Y:S05]  /*2490*/  @P4 BRA `(.L_x_49) ;  /* 0x00000000004c4947 */ /* 0x000fea0003800000 */
[----:B------:R-:W-:-:S14]  /*24a0*/  DSETP.NAN.AND P4, PT, R32, R32, PT ;  /* 0x000000202000722a */ /* 0x000fdc0003f88000 */
[----:B------:R-:W-:Y:S05]  /*24b0*/  @P4 BRA `(.L_x_50) ;  /* 0x0000000000344947 */ /* 0x000fea0003800000 */
[----:B------:R-:W-:Y:S01]  /*24c0*/  ISETP.NE.AND P4, PT, R8, R11, PT ;  /* 0x0000000b0800720c */ /* 0x000fe20003f85270 */
[----:B------:R-:W-:Y:S02]  /*24d0*/  IMAD.MOV.U32 R12, RZ, RZ, 0x0 ;  /* 0x00000000ff0c7424 */ /* 0x000fe400078e00ff */
[----:B------:R-:W-:-:S10]  /*24e0*/  IMAD.MOV.U32 R13, RZ, RZ, -0x80000 ;  /* 0xfff80000ff0d7424 */ /* 0x000fd400078e00ff */
[----:B------:R-:W-:Y:S05]  /*24f0*/  @!P4 BRA `(.L_x_48) ;  /* 0x000000000040c947 */ /* 0x000fea0003800000 */
[----:B------:R-:W-:Y:S02]  /*2500*/  ISETP.NE.AND P4, PT, R8, 0x7ff00000, PT ;  /* 0x7ff000000800780c */ /* 0x000fe40003f85270 */
[----:B------:R-:W-:Y:S02]  /*2510*/  LOP3.LUT R32, R43, 0x80000000, R33, 0x48, !PT ;  /* 0x800000002b207812 */ /* 0x000fe400078e4821 */
[----:B------:R-:W-:-:S13]  /*2520*/  ISETP.EQ.OR P4, PT, R11, RZ, !P4 ;  /* 0x000000ff0b00720c */ /* 0x000fda0006782670 */
[----:B------:R-:W-:Y:S01]  /*2530*/  @P4 LOP3.LUT R8, R32, 0x7ff00000, RZ, 0xfc, !PT ;  /* 0x7ff0000020084812 */ /* 0x000fe200078efcff */
[----:B------:R-:W-:Y:S01]  /*2540*/  @!P4 IMAD.MOV.U32 R12, RZ, RZ, RZ ;  /* 0x000000ffff0cc224 */ /* 0x000fe200078e00ff */
[----:B------:R-:W-:Y:S01]  /*2550*/  @!P4 MOV R13, R32 ;  /* 0x00000020000dc202 */ /* 0x000fe20000000f00 */
[----:B------:R-:W-:Y:S02]  /*2560*/  @P4 IMAD.MOV.U32 R12, RZ, RZ, RZ ;  /* 0x000000ffff0c4224 */ /* 0x000fe400078e00ff */
[----:B------:R-:W-:Y:S01]  /*2570*/  @P4 IMAD.MOV.U32 R13, RZ, RZ, R8 ;  /* 0x000000ffff0d4224 */ /* 0x000fe200078e0008 */
[----:B------:R-:W-:Y:S06]  /*2580*/  BRA `(.L_x_48) ;  /* 0x00000000001c7947 */ /* 0x000fec0003800000 */
.L_x_50:
[----:B------:R-:W-:Y:S01]  /*2590*/  LOP3.LUT R8, R33, 0x80000, RZ, 0xfc, !PT ;  /* 0x0008000021087812 */ /* 0x000fe200078efcff */
[----:B------:R-:W-:-:S03]  /*25a0*/  IMAD.MOV.U32 R12, RZ, RZ, R32 ;  /* 0x000000ffff0c7224 */ /* 0x000fc600078e0020 */
[----:B------:R-:W-:Y:S01]  /*25b0*/  MOV R13, R8 ;  /* 0x00000008000d7202 */ /* 0x000fe20000000f00 */
[----:B------:R-:W-:Y:S06]  /*25c0*/  BRA `(.L_x_48) ;  /* 0x00000000000c7947 */ /* 0x000fec0003800000 */
.L_x_49:
[----:B------:R-:W-:Y:S01]  /*25d0*/  LOP3.LUT R8, R43, 0x80000, RZ, 0xfc, !PT ;  /* 0x000800002b087812 */ /* 0x000fe200078efcff */
[----:B------:R-:W-:-:S04]  /*25e0*/  IMAD.MOV.U32 R12, RZ, RZ, R42 ;  /* 0x000000ffff0c7224 */ /* 0x000fc800078e002a */
[----:B------:R-:W-:-:S07]  /*25f0*/  IMAD.MOV.U32 R13, RZ, RZ, R8 ;  /* 0x000000ffff0d7224 */ /* 0x000fce00078e0008 */
.L_x_48:
[----:B------:R-:W-:Y:S05]  /*2600*/  BSYNC.RECONVERGENT B0 ;  /* 0x0000000000007941 */ /* 0x000fea0003800200 */
.L_x_46:
[----:B------:R-:W-:Y:S01]  /*2610*/  IMAD.MOV.U32 R10, RZ, RZ, R7 ;  /* 0x000000ffff0a7224 */ /* 0x000fe200078e0007 */
[----:B------:R-:W-:Y:S01]  /*2620*/  MOV R9, R13 ;  /* 0x0000000d00097202 */ /* 0x000fe20000000f00 */
[----:B------:R-:W-:Y:S02]  /*2630*/  IMAD.MOV.U32 R11, RZ, RZ, 0x0 ;  /* 0x00000000ff0b7424 */ /* 0x000fe400078e00ff */
[----:B------:R-:W-:Y:S02]  /*2640*/  IMAD.MOV.U32 R8, RZ, RZ, R12 ;  /* 0x000000ffff087224 */ /* 0x000fe400078e000c */
[----:B------:R-:W-:Y:S05]  /*2650*/  RET.REL.NODEC R10 `(_Z16solveContactGridPfS_S_S_S_Piiii) ;  /* 0xffffffd80a687950 */ /* 0x000fea0003c3ffff */
        .weak           $__internal_1_$__cuda_sm20_sqrt_rn_f32_slowpath
        .type           $__internal_1_$__cuda_sm20_sqrt_rn_f32_slowpath,@function
        .size           $__internal_1_$__cuda_sm20_sqrt_rn_f32_slowpath,(.L_x_62 - $__internal_1_$__cuda_sm20_sqrt_rn_f32_slowpath)
$__internal_1_$__cuda_sm20_sqrt_rn_f32_slowpath:
[----:B------:R-:W-:-:S13]  /*2660*/  LOP3.LUT P4, RZ, R8, 0x7fffffff, RZ, 0xc0, !PT ;  /* 0x7fffffff08ff7812 */ /* 0x000fda000788c0ff */
[----:B------:R-:W-:Y:S01]  /*2670*/  @!P4 MOV R12, R8 ;  /* 0x00000008000cc202 */ /* 0x000fe20000000f00 */
[----:B------:R-:W-:Y:S06]  /*2680*/  @!P4 BRA `(.L_x_51) ;  /* 0x000000000040c947 */ /* 0x000fec0003800000 */
[----:B------:R-:W-:-:S13]  /*2690*/  FSETP.GEU.FTZ.AND P4, PT, R8, RZ, PT ;  /* 0x000000ff0800720b */ /* 0x000fda0003f9e000 */
[----:B------:R-:W-:Y:S01]  /*26a0*/  @!P4 IMAD.MOV.U32 R12, RZ, RZ, 0x7fffffff ;  /* 0x7fffffffff0cc424 */ /* 0x000fe200078e00ff */
[----:B------:R-:W-:Y:S06]  /*26b0*/  @!P4 BRA `(.L_x_51) ;  /* 0x000000000034c947 */ /* 0x000fec0003800000 */
[----:B------:R-:W-:-:S13]  /*26c0*/  FSETP.GTU.FTZ.AND P4, PT, |R8|, +INF , PT ;  /* 0x7f8000000800780b */ /* 0x000fda0003f9c200 */
[----:B------:R-:W-:Y:S01]  /*26d0*/  @P4 FADD.FTZ R12, R8, 1 ;  /* 0x3f800000080c4421 */ /* 0x000fe20000010000 */
[----:B------:R-:W-:Y:S06]  /*26e0*/  @P4 BRA `(.L_x_51) ;  /* 0x0000000000284947 */ /* 0x000fec0003800000 */
[----:B------:R-:W-:-:S13]  /*26f0*/  FSETP.NEU.FTZ.AND P4, PT, |R8|, +INF , PT ;  /* 0x7f8000000800780b */ /* 0x000fda0003f9d200 */
[----:B------:R-:W-:-:S04]  /*2700*/  @P4 FFMA R12, R8, 1.84467440737095516160e+19, RZ ;  /* 0x5f800000080c4823 */ /* 0x000fc800000000ff */
[----:B------:R-:W0:Y:S02]  /*2710*/  @P4 MUFU.RSQ R9, R12 ;  /* 0x0000000c00094308 */ /* 0x000e240000001400 */
[----:B0-----:R-:W-:Y:S01]  /*2720*/  @P4 FMUL.FTZ R11, R12, R9 ;  /* 0x000000090c0b4220 */ /* 0x001fe20000410000 */
[----:B------:R-:W-:-:S03]  /*2730*/  @P4 FMUL.FTZ R9, R9, 0.5 ;  /* 0x3f00000009094820 */ /* 0x000fc60000410000 */
[----:B------:R-:W-:-:S04]  /*2740*/  @P4 FADD.FTZ R10, -R11, -RZ ;  /* 0x800000ff0b0a4221 */ /* 0x000fc80000010100 */
[----:B------:R-:W-:Y:S01]  /*2750*/  @P4 FFMA R10, R11, R10, R12 ;  /* 0x0000000a0b0a4223 */ /* 0x000fe2000000000c */
[----:B------:R-:W-:-:S03]  /*2760*/  @!P4 IMAD.MOV.U32 R12, RZ, RZ, R8 ;  /* 0x000000ffff0cc224 */ /* 0x000fc600078e0008 */
[----:B------:R-:W-:-:S04]  /*2770*/  @P4 FFMA R9, R10, R9, R11 ;  /* 0x000000090a094223 */ /* 0x000fc8000000000b */
[----:B------:R-:W-:-:S07]  /*2780*/  @P4 FMUL.FTZ R12, R9, 2.3283064365386962891e-10 ;  /* 0x2f800000090c4820 */ /* 0x000fce0000410000 */
.L_x_51:
[----:B------:R-:W-:Y:S01]  /*2790*/  MOV R8, R7 ;  /* 0x0000000700087202 */ /* 0x000fe20000000f00 */
[----:B------:R-:W-:-:S04]  /*27a0*/  IMAD.MOV.U32 R9, RZ, RZ, 0x0 ;  /* 0x00000000ff097424 */ /* 0x000fc800078e00ff */
[----:B------:R-:W-:Y:S05]  /*27b0*/  RET.REL.NODEC R8 `(_Z16solveContactGridPfS_S_S_S_Piiii) ;  /* 0xffffffd808107950 */ /* 0x000fea0003c3ffff */
.L_x_52:
[----:B------:R-:W-:-:S00]  /*27c0*/  BRA `(.L_x_52) ;  /* 0xfffffffc00fc7947 */ /* 0x000fc0000383ffff */
[----:B------:R-:W-:-:S00]  /*27d0*/  NOP ;  /* 0x0000000000007918 */ /* 0x000fc00000000000 */
        /* <DEDUP_REMOVED lines=10> */
.L_x_62:


//--------------------- .text._Z21positionObjectsInGridPfS_PiS0_iii --------------------------
	.section	.text._Z21positionObjectsInGridPfS_PiS0_iii,"ax",@progbits
	.align	128
        .global         _Z21positionObjectsInGridPfS_PiS0_iii
        .type           _Z21positionObjectsInGridPfS_PiS0_iii,@function
        .size           _Z21positionObjectsInGridPfS_PiS0_iii,(.L_x_64 - _Z21positionObjectsInGridPfS_PiS0_iii)
        .other          _Z21positionObjectsInGridPfS_PiS0_iii,@"STO_CUDA_ENTRY STV_DEFAULT"
_Z21positionObjectsInGridPfS_PiS0_iii:
.text._Z21positionObjectsInGridPfS_PiS0_iii:
[----:B------:R-:W0:Y:S01]  /*0000*/  LDC R1, c[0x0][0x37c] ;  /* 0x0000df00ff017b82 */ /* 0x000e220000000800 */
[----:B------:R-:W1:Y:S01]  /*0010*/  S2R R5, SR_CTAID.X ;  /* 0x0000000000057919 */ /* 0x000e620000002500 */
[----:B------:R-:W2:Y:S01]  /*0020*/  LDCU UR5, c[0x0][0x2fc] ;  /* 0x00005f80ff0577ac */ /* 0x000ea20008000800 */
[----:B0-----:R-:W-:Y:S01]  /*0030*/  VIADD R1, R1, 0xfffffff8 ;  /* 0xfffffff801017836 */ /* 0x001fe20000000000 */
[----:B------:R-:W1:Y:S01]  /*0040*/  S2R R0, SR_TID.X ;  /* 0x0000000000007919 */ /* 0x000e620000002100 */
[----:B------:R-:W1:Y:S01]  /*0050*/  LDCU UR6, c[0x0][0x360] ;  /* 0x00006c00ff0677ac */ /* 0x000e620008000800 */
[----:B------:R-:W0:Y:S01]  /*0060*/  LDCU UR7, c[0x0][0x3a8] ;  /* 0x00007500ff0777ac */ /* 0x000e220008000800 */
[----:B------:R-:W3:Y:S02]  /*0070*/  LDCU UR4, c[0x0][0x2f8] ;  /* 0x00005f00ff0477ac */ /* 0x000ee40008000800 */
[----:B---3--:R-:W-:Y:S01]  /*0080*/  IADD3 R6, P1, PT, R1, UR4, RZ ;  /* 0x0000000401067c10 */ /* 0x008fe2000ff3e0ff */
[----:B-1----:R-:W-:-:S04]  /*0090*/  IMAD R5, R5, UR6, R0 ;  /* 0x0000000605057c24 */ /* 0x002fc8000f8e0200 */
[----:B--2---:R-:W-:Y:S01]  /*00a0*/  IMAD.X R7, RZ, RZ, UR5, P1 ;  /* 0x00000005ff077e24 */ /* 0x004fe200088e06ff */
[----:B0-----:R-:W-:-:S13]  /*00b0*/  ISETP.GE.AND P0, PT, R5, UR7, PT ;  /* 0x0000000705007c0c */ /* 0x001fda000bf06270 */
[----:B------:R-:W-:Y:S05]  /*00c0*/  @P0 EXIT ;  /* 0x000000000000094d */ /* 0x000fea0003800000 */
[----:B------:R-:W0:Y:S01]  /*00d0*/  LDC.64 R2, c[0x0][0x380] ;  /* 0x0000e000ff027b82 */ /* 0x000e220000000a00 */
[----:B------:R-:W1:Y:S01]  /*00e0*/  LDCU.64 UR4, c[0x0][0x358] ;  /* 0x00006b00ff0477ac */ /* 0x000e620008000a00 */
[----:B------:R-:W2:Y:S06]  /*00f0*/  LDCU.64 UR36, c[0x0][0x3a0] ;  /* 0x00007400ff2477ac */ /* 0x000eac0008000a00 */
[----:B------:R-:W3:Y:S01]  /*0100*/  LDC.64 R12, c[0x0][0x388] ;  /* 0x0000e200ff0c7b82 */ /* 0x000ee20000000a00 */
[----:B0-----:R-:W-:-:S06]  /*0110*/  IMAD.WIDE R2, R5, 0x4, R2 ;  /* 0x0000000405027825 */ /* 0x001fcc00078e0202 */
[----:B-1----:R-:W4:Y:S01]  /*0120*/  LDG.E R2, desc[UR4][R2.64] ;  /* 0x0000000402027981 */ /* 0x002f22000c1e1900 */
[----:B---3--:R-:W-:-:S06]  /*0130*/  IMAD.WIDE R12, R5, 0x4, R12 ;  /* 0x00000004050c7825 */ /* 0x008fcc00078e020c */
[----:B------:R-:W3:Y:S01]  /*0140*/  LDG.E R12, desc[UR4][R12.64] ;  /* 0x000000040c0c7981 */ /* 0x000ee2000c1e1900 */
[----:B--2---:R-:W-:Y:S01]  /*0150*/  I2F.F64 R10, UR36 ;  /* 0x00000024000a7d12 */ /* 0x004fe20008201c00 */
[----:B------:R-:W-:Y:S01]  /*0160*/  UISETP.GE.AND UP0, UPT, UR37, 0x1, UPT ;  /* 0x000000012500788c */ /* 0x000fe2000bf06270 */
[----:B------:R-:W-:-:S06]  /*0170*/  IMAD.MOV.U32 R0, RZ, RZ, RZ ;  /* 0x000000ffff007224 */ /* 0x000fcc00078e00ff */
[----:B----4-:R-:W0:Y:S08]  /*0180*/  F2F.F64.F32 R8, R2 ;  /* 0x0000000200087310 */ /* 0x010e300000201800 */
[----:B---3--:R-:W1:Y:S01]  /*0190*/  F2F.F64.F32 R14, R12 ;  /* 0x0000000c000e7310 */ /* 0x008e620000201800 */
[----:B0-----:R-:W-:Y:S02]  /*01a0*/  DADD R8, R8, 1 ;  /* 0x3ff0000008087429 */ /* 0x001fe40000000000 */
[----:B-1----:R-:W-:-:S06]  /*01b0*/  DADD R14, R14, 1 ;  /* 0x3ff000000e0e7429 */ /* 0x002fcc0000000000 */
[----:B------:R-:W-:Y:S02]  /*01c0*/  DMUL R8, R8, 0.5 ;  /* 0x3fe0000008087828 */ /* 0x000fe40000000000 */
[----:B------:R-:W-:-:S06]  /*01d0*/  DMUL R14, R14, 0.5 ;  /* 0x3fe000000e0e7828 */ /* 0x000fcc0000000000 */
[----:B------:R-:W-:Y:S02]  /*01e0*/  DMUL R8, R8, R10 ;  /* 0x0000000a08087228 */ /* 0x000fe40000000000 */
[----:B------:R-:W-:-:S08]  /*01f0*/  DMUL R14, R10, R14 ;  /* 0x0000000e0a0e7228 */ /* 0x000fd00000000000 */
[----:B------:R-:W-:Y:S08]  /*0200*/  F2I.F64.FLOOR R8, R8 ;  /* 0x0000000800087311 */ /* 0x000ff00000305100 */
[----:B------:R-:W0:Y:S02]  /*0210*/  F2I.F64.FLOOR R15, R14 ;  /* 0x0000000e000f7311 */ /* 0x000e240000305100 */
[----:B0-----:R-:W-:Y:S01]  /*0220*/  IMAD R2, R15, UR36, R8 ;  /* 0x000000240f027c24 */ /* 0x001fe2000f8e0208 */
[----:B------:R-:W-:Y:S06]  /*0230*/  BRA.U !UP0, `(.L_x_53) ;  /* 0x0000000108447547 */ /* 0x000fec000b800000 */
[----:B------:R-:W-:Y:S01]  /*0240*/  BSSY B0, `(.L_x_53) ;  /* 0x0000010000007945 */ /* 0x000fe20003800000 */
[----:B------:R-:W-:Y:S01]  /*0250*/  IMAD R3, R2, UR37, RZ ;  /* 0x0000002502037c24 */ /* 0x000fe2000f8e02ff */
[----:B------:R-:W-:Y:S01]  /*0260*/  MOV R10, RZ ;  /* 0x000000ff000a7202 */ /* 0x000fe20000000f00 */
[----:B------:R-:W-:Y:S01]  /*0270*/  IMAD.MOV.U32 R4, RZ, RZ, -0x1 ;  /* 0xffffffffff047424 */ /* 0x000fe200078e00ff */
[----:B------:R-:W0:Y:S06]  /*0280*/  LDCU.64 UR38, c[0x0][0x390] ;  /* 0x00007200ff2677ac */ /* 0x000e2c0008000a00 */
.L_x_54:
[C---:B------:R-:W-:Y:S01]  /*0290*/  IADD3 R0, P0, PT, R3.reuse, R10, RZ ;  /* 0x0000000a03007210 */ /* 0x040fe20007f1e0ff */
[----:B------:R-:W-:Y:S05]  /*02a0*/  YIELD ;  /* 0x0000000000007946 */ /* 0x000fea0003800000 */
[----:B------:R-:W-:Y:S02]  /*02b0*/  LEA.HI.X.SX32 R9, R3, RZ, 0x1, P0 ;  /* 0x000000ff03097211 */ /* 0x000fe400000f0eff */
[----:B0-----:R-:W-:-:S04]  /*02c0*/  LEA R8, P0, R0, UR38, 0x2 ;  /* 0x0000002600087c11 */ /* 0x001fc8000f8010ff */
[----:B------:R-:W-:-:S05]  /*02d0*/  LEA.HI.X R9, R0, UR39, R9, 0x2, P0 ;  /* 0x0000002700097c11 */ /* 0x000fca00080f1409 */
[----:B------:R-:W2:Y:S01]  /*02e0*/  ATOMG.E.CAS.STRONG.GPU PT, R8, [R8], R4, R5 ;  /* 0x00000004080873a9 */ /* 0x000ea200001ee105 */
[----:B------:R-:W-:-:S05]  /*02f0*/  VIADD R10, R10, 0x1 ;  /* 0x000000010a0a7836 */ /* 0x000fca0000000000 */
[----:B------:R-:W-:Y:S02]  /*0300*/  ISETP.GE.AND P0, PT, R10, UR37, PT ;  /* 0x000000250a007c0c */ /* 0x000fe4000bf06270 */
[----:B------:R-:W-:Y:S02]  /*0310*/  MOV R0, R10 ;  /* 0x0000000a00007202 */ /* 0x000fe40000000f00 */
[----:B--2---:R-:W-:-:S13]  /*0320*/  ISETP.NE.AND P1, PT, R8, -0x1, PT ;  /* 0xffffffff0800780c */ /* 0x004fda0003f25270 */
[----:B------:R-:W-:Y:S05]  /*0330*/  @!P0 BRA P1, `(.L_x_54) ;  /* 0xfffffffc00d48947 */ /* 0x000fea000083ffff */
[----:B------:R-:W-:Y:S05]  /*0340*/  BSYNC B0 ;  /* 0x0000000000007941 */ /* 0x000fea0003800000 */
.L_x_53:
[----:B------:R-:W-:-:S13]  /*0350*/  ISETP.NE.AND P0, PT, R0, UR37, PT ;  /* 0x0000002500007c0c */ /* 0x000fda000bf05270 */
[----:B------:R-:W-:Y:S05]  /*0360*/  @P0 EXIT ;  /* 0x000000000000094d */ /* 0x000fea0003800000 */
[----:B------:R-:W-:Y:S01]  /*0370*/  IMAD.MOV.U32 R3, RZ, RZ, R5 ;  /* 0x000000ffff037224 */ /* 0x000fe200078e0005 */
[----:B------:R-:W-:Y:S01]  /*0380*/  MOV R0, 0x8 ;  /* 0x0000000800007802 */ /* 0x000fe20000000f00 */
[----:B------:R-:W0:Y:S03]  /*0390*/  LDCU.64 UR4, c[0x4][URZ] ;  /* 0x01000000ff0477ac */ /* 0x000e260008000a00 */
[----:B------:R1:W-:Y:S01]  /*03a0*/  STL.64 [R1], R2 ;  /* 0x0000000201007387 */ /* 0x0003e20000100a00 */
[----:B------:R1:W2:Y:S01]  /*03b0*/  LDC.64 R8, c[0x4][R0] ;  /* 0x0100000000087b82 */ /* 0x0002a20000000a00 */
[----:B0-----:R-:W-:Y:S01]  /*03c0*/  IMAD.U32 R4, RZ, RZ, UR4 ;  /* 0x00000004ff047e24 */ /* 0x001fe2000f8e00ff */
[----:B-1----:R-:W-:-:S07]  /*03d0*/  MOV R5, UR5 ;  /* 0x0000000500057c02 */ /* 0x002fce0008000f00 */
[----:B------:R-:W-:-:S07]  /*03e0*/  LEPC R20, `(.L_x_55) ;  /* 0x000000001014794e */ /* 0x000fce0000000000 */
[----:B--2---:R-:W-:Y:S05]  /*03f0*/  CALL.ABS.NOINC R8 ;  /* 0x0000000008007343 */ /* 0x004fea0003c00000 */
.L_x_55:
[----:B------:R-:W-:Y:S05]  /*0400*/  EXIT ;  /* 0x000000000000794d */ /* 0x000fea0003800000 */
.L_x_56:
        /* <DEDUP_REMOVED lines=15> */
.L_x_64:


//--------------------- .text._Z22calculateCellForObjectPfS_Piiii --------------------------
	.section	.text._Z22calculateCellForObjectPfS_Piiii,"ax",@progbits
	.align	128
        .global         _Z22calculateCellForObjectPfS_Piiii
        .type           _Z22calculateCellForObjectPfS_Piiii,@function
        .size           _Z22calculateCellForObjectPfS_Piiii,(.L_x_65 - _Z22calculateCellForObjectPfS_Piiii)
        .other          _Z22calculateCellForObjectPfS_Piiii,@"STO_CUDA_ENTRY STV_DEFAULT"
_Z22calculateCellForObjectPfS_Piiii:
.text._Z22calculateCellForObjectPfS_Piiii:
[----:B------:R-:W-:Y:S01]  /*0000*/  LDC R1, c[0x0][0x37c] ;  /* 0x0000df00ff017b82 */ /* 0x000fe20000000800 */
[----:B------:R-:W0:Y:S01]  /*0010*/  S2R R0, SR_CTAID.X ;  /* 0x0000000000007919 */ /* 0x000e220000002500 */
[----:B------:R-:W0:Y:S01]  /*0020*/  LDCU UR4, c[0x0][0x360] ;  /* 0x00006c00ff0477ac */ /* 0x000e220008000800 */
[----:B------:R-:W0:Y:S01]  /*0030*/  S2R R3, SR_TID.X ;  /* 0x0000000000037919 */ /* 0x000e220000002100 */
[----:B------:R-:W1:Y:S01]  /*0040*/  LDCU UR5, c[0x0][0x3a0] ;  /* 0x00007400ff0577ac */ /* 0x000e620008000800 */
[----:B0-----:R-:W-:-:S05]  /*0050*/  IMAD R0, R0, UR4, R3 ;  /* 0x0000000400007c24 */ /* 0x001fca000f8e0203 */
[----:B-1----:R-:W-:-:S13]  /*0060*/  ISETP.GE.AND P0, PT, R0, UR5, PT ;  /* 0x0000000500007c0c */ /* 0x002fda000bf06270 */
[----:B------:R-:W-:Y:S05]  /*0070*/  @P0 EXIT ;  /* 0x000000000000094d */ /* 0x000fea0003800000 */
[----:B------:R-:W0:Y:S01]  /*0080*/  LDC.64 R8, c[0x0][0x388] ;  /* 0x0000e200ff087b82 */ /* 0x000e220000000a00 */
[----:B------:R-:W1:Y:S01]  /*0090*/  LDCU.64 UR4, c[0x0][0x358] ;  /* 0x00006b00ff0477ac */ /* 0x000e620008000a00 */
[----:B------:R-:W2:Y:S06]  /*00a0*/  LDCU UR6, c[0x0][0x398] ;  /* 0x00007300ff0677ac */ /* 0x000eac0008000800 */
[----:B------:R-:W3:Y:S01]  /*00b0*/  LDC.64 R2, c[0x0][0x380] ;  /* 0x0000e000ff027b82 */ /* 0x000ee20000000a00 */
[----:B0-----:R-:W-:-:S06]  /*00c0*/  IMAD.WIDE R8, R0, 0x4, R8 ;  /* 0x0000000400087825 */ /* 0x001fcc00078e0208 */
[----:B-1----:R-:W4:Y:S01]  /*00d0*/  LDG.E R8, desc[UR4][R8.64] ;  /* 0x0000000408087981 */ /* 0x002f22000c1e1900 */
[----:B---3--:R-:W-:-:S05]  /*00e0*/  IMAD.WIDE R2, R0, 0x4, R2 ;  /* 0x0000000400027825 */ /* 0x008fca00078e0202 */
[----:B------:R0:W3:Y:S01]  /*00f0*/  LDG.E R12, desc[UR4][R2.64] ;  /* 0x00000004020c7981 */ /* 0x0000e2000c1e1900 */
[----:B--2---:R-:W-:Y:S01]  /*0100*/  I2F.F64 R6, UR6 ;  /* 0x0000000600067d12 */ /* 0x004fe20008201c00 */
[----:B0-----:R-:W0:Y:S02]  /*0110*/  LDC.64 R2, c[0x0][0x390] ;  /* 0x0000e400ff027b82 */ /* 0x001e240000000a00 */
[----:B0-----:R-:W-:-:S05]  /*0120*/  IMAD.WIDE R2, R0, 0x4, R2 ;  /* 0x0000000400027825 */ /* 0x001fca00078e0202 */
        /* <DEDUP_REMOVED lines=10> */
[----:B0-----:R-:W-:-:S05]  /*01d0*/  IMAD R7, R11, UR6, R4 ;  /* 0x000000060b077c24 */ /* 0x001fca000f8e0204 */
[----:B------:R-:W-:Y:S01]  /*01e0*/  STG.E desc[UR4][R2.64], R7 ;  /* 0x0000000702007986 */ /* 0x000fe2000c101904 */
[----:B------:R-:W-:Y:S05]  /*01f0*/  EXIT ;  /* 0x000000000000794d */ /* 0x000fea0003800000 */
.L_x_57:
        /* <DEDUP_REMOVED lines=16> */
.L_x_65:


//--------------------- .text._Z6updatePfS_S_S_S_S_fffiPKf --------------------------
	.section	.text._Z6updatePfS_S_S_S_S_fffiPKf,"ax",@progbits
	.align	128
        .global         _Z6updatePfS_S_S_S_S_fffiPKf
        .type           _Z6updatePfS_S_S_S_S_fffiPKf,@function
        .size           _Z6updatePfS_S_S_S_S_fffiPKf,(.L_x_66 - _Z6updatePfS_S_S_S_S_fffiPKf)
        .other          _Z6updatePfS_S_S_S_S_fffiPKf,@"STO_CUDA_ENTRY STV_DEFAULT"
_Z6updatePfS_S_S_S_S_fffiPKf:
.text._Z6updatePfS_S_S_S_S_fffiPKf:
        /* <DEDUP_REMOVED lines=10> */
[----:B------:R-:W2:Y:S06]  /*00a0*/  LDCU.64 UR6, c[0x0][0x3b0] ;  /* 0x00007600ff0677ac */ /* 0x000eac0008000a00 */
[----:B------:R-:W3:Y:S08]  /*00b0*/  LDC.64 R8, c[0x0][0x3a8] ;  /* 0x0000ea00ff087b82 */ /* 0x000ef00000000a00 */
[----:B------:R-:W4:Y:S01]  /*00c0*/  LDC.64 R12, c[0x0][0x390] ;  /* 0x0000e400ff0c7b82 */ /* 0x000f220000000a00 */
[----:B0-----:R-:W-:-:S07]  /*00d0*/  IMAD.WIDE R10, R0, 0x4, R10 ;  /* 0x00000004000a7825 */ /* 0x001fce00078e020a */
[----:B------:R-:W0:Y:S01]  /*00e0*/  LDC.64 R4, c[0x0][0x388] ;  /* 0x0000e200ff047b82 */ /* 0x000e220000000a00 */
[----:B-1----:R-:W2:Y:S01]  /*00f0*/  LDG.E R2, desc[UR4][R10.64] ;  /* 0x000000040a027981 */ /* 0x002ea2000c1e1900 */
[----:B---3--:R-:W-:-:S06]  /*0100*/  IMAD.WIDE R8, R0, 0x4, R8 ;  /* 0x0000000400087825 */ /* 0x008fcc00078e0208 */
[----:B------:R-:W1:Y:S08]  /*0110*/  LDC.64 R14, c[0x0][0x398] ;  /* 0x0000e600ff0e7b82 */ /* 0x000e700000000a00 */
[----:B------:R-:W3:Y:S01]  /*0120*/  LDC R16, c[0x0][0x3b8] ;  /* 0x0000ee00ff107b82 */ /* 0x000ee20000000800 */
[----:B--2---:R-:W-:-:S07]  /*0130*/  FADD R7, R2, UR6 ;  /* 0x0000000602077e21 */ /* 0x004fce0008000000 */
[----:B------:R-:W2:Y:S01]  /*0140*/  LDC.64 R2, c[0x0][0x380] ;  /* 0x0000e000ff027b82 */ /* 0x000ea20000000a00 */
[----:B------:R5:W-:Y:S04]  /*0150*/  STG.E desc[UR4][R10.64], R7 ;  /* 0x000000070a007986 */ /* 0x000be8000c101904 */
[----:B------:R-:W3:Y:S01]  /*0160*/  LDG.E R29, desc[UR4][R8.64] ;  /* 0x00000004081d7981 */ /* 0x000ee2000c1e1900 */
[----:B----4-:R-:W-:-:S04]  /*0170*/  IMAD.WIDE R12, R0, 0x4, R12 ;  /* 0x00000004000c7825 */ /* 0x010fc800078e020c */
[----:B--2---:R-:W-:-:S04]  /*0180*/  IMAD.WIDE R2, R0, 0x4, R2 ;  /* 0x0000000400027825 */ /* 0x004fc800078e0202 */
[----:B0-----:R-:W-:-:S04]  /*0190*/  IMAD.WIDE R4, R0, 0x4, R4 ;  /* 0x0000000400047825 */ /* 0x001fc800078e0204 */
[----:B-1----:R-:W-:-:S04]  /*01a0*/  IMAD.WIDE R14, R0, 0x4, R14 ;  /* 0x00000004000e7825 */ /* 0x002fc800078e020e */
[----:B---3--:R-:W-:-:S05]  /*01b0*/  FADD R29, R29, UR7 ;  /* 0x000000071d1d7e21 */ /* 0x008fca0008000000 */
[----:B------:R-:W-:Y:S04]  /*01c0*/  STG.E desc[UR4][R8.64], R29 ;  /* 0x0000001d08007986 */ /* 0x000fe8000c101904 */
[----:B------:R-:W2:Y:S04]  /*01d0*/  LDG.E R23, desc[UR4][R2.64] ;  /* 0x0000000402177981 */ /* 0x000ea8000c1e1900 */
[----:B------:R-:W2:Y:S04]  /*01e0*/  LDG.E R6, desc[UR4][R12.64] ;  /* 0x000000040c067981 */ /* 0x000ea8000c1e1900 */
[----:B------:R-:W3:Y:S04]  /*01f0*/  LDG.E R28, desc[UR4][R10.64] ;  /* 0x000000040a1c7981 */ /* 0x000ee8000c1e1900 */
[----:B------:R-:W4:Y:S04]  /*0200*/  LDG.E R21, desc[UR4][R4.64] ;  /* 0x0000000404157981 */ /* 0x000f28000c1e1900 */
[----:B------:R-:W4:Y:S01]  /*0210*/  LDG.E R18, desc[UR4][R14.64] ;  /* 0x000000040e127981 */ /* 0x000f22000c1e1900 */
[----:B------:R-:W-:-:S06]  /*0220*/  FMUL R16, R16, R16 ;  /* 0x0000001010107220 */ /* 0x000fcc0000400000 */
[----:B------:R-:W-:Y:S01]  /*0230*/  F2F.F64.F32 R16, R16 ;  /* 0x0000001000107310 */ /* 0x000fe20000201800 */
[----:B--2---:R-:W-:-:S07]  /*0240*/  FADD R20, R23, -R6 ;  /* 0x8000000617147221 */ /* 0x004fce0000000000 */
[----:B-----5:R-:W-:Y:S08]  /*0250*/  F2F.F64.F32 R6, R23 ;  /* 0x0000001700067310 */ /* 0x020ff00000201800 */
[----:B---3--:R-:W-:Y:S08]  /*0260*/  F2F.F64.F32 R24, R28 ;  /* 0x0000001c00187310 */ /* 0x008ff00000201800 */
[----:B------:R-:W0:Y:S01]  /*0270*/  F2F.F64.F32 R26, R20 ;  /* 0x00000014001a7310 */ /* 0x000e220000201800 */
[----:B----4-:R-:W-:Y:S01]  /*0280*/  FADD R22, R21, -R18 ;  /* 0x8000001215167221 */ /* 0x010fe20000000000 */
[----:B0-----:R-:W-:-:S02]  /*0290*/  DFMA R24, R26, -40, R24 ;  /* 0xc04400001a18782b */ /* 0x001fc40000000018 */
[----:B------:R-:W-:-:S04]  /*02a0*/  DADD R26, R26, R6 ;  /* 0x000000001a1a7229 */ /* 0x000fc80000000006 */
[----:B------:R-:W-:Y:S04]  /*02b0*/  F2F.F64.F32 R18, R22 ;  /* 0x0000001600127310 */ /* 0x000fe80000201800 */
[----:B------:R-:W-:-:S04]  /*02c0*/  DFMA R24, R24, R16, R26 ;  /* 0x000000101818722b */ /* 0x000fc8000000001a */
[----:B------:R-:W0:Y:S08]  /*02d0*/  F2F.F64.F32 R6, R29 ;  /* 0x0000001d00067310 */ /* 0x000e300000201800 */
[----:B------:R-:W1:Y:S01]  /*02e0*/  F2F.F64.F32 R26, R21 ;  /* 0x00000015001a7310 */ /* 0x000e620000201800 */
[C---:B0-----:R-:W-:Y:S02]  /*02f0*/  DFMA R6, R18.reuse, -40, R6 ;  /* 0xc04400001206782b */ /* 0x041fe40000000006 */
[----:B-1----:R-:W-:Y:S01]  /*0300*/  DADD R26, R18, R26 ;  /* 0x00000000121a7229 */ /* 0x002fe2000000001a */
[----:B------:R-:W0:Y:S07]  /*0310*/  LDC.64 R18, c[0x0][0x3c0] ;  /* 0x0000f000ff127b82 */ /* 0x000e2e0000000a00 */
[----:B------:R-:W-:Y:S01]  /*0320*/  DFMA R6, R16, R6, R26 ;  /* 0x000000061006722b */ /* 0x000fe2000000001a */
[----:B------:R-:W1:Y:S09]  /*0330*/  F2F.F32.F64 R25, R24 ;  /* 0x0000001800197310 */ /* 0x000e720000301000 */
[----:B------:R-:W2:Y:S01]  /*0340*/  F2F.F32.F64 R7, R6 ;  /* 0x0000000600077310 */ /* 0x000ea20000301000 */
[----:B------:R3:W-:Y:S04]  /*0350*/  STG.E desc[UR4][R12.64], R23 ;  /* 0x000000170c007986 */ /* 0x0007e8000c101904 */
[----:B------:R4:W-:Y:S01]  /*0360*/  STG.E desc[UR4][R14.64], R21 ;  /* 0x000000150e007986 */ /* 0x0009e2000c101904 */
[----:B0-----:R-:W-:-:S03]  /*0370*/  IMAD.WIDE R18, R0, 0x4, R18 ;  /* 0x0000000400127825 */ /* 0x001fc600078e0212 */
[----:B-1----:R0:W-:Y:S04]  /*0380*/  STG.E desc[UR4][R2.64], R25 ;  /* 0x0000001902007986 */ /* 0x0021e8000c101904 */
[----:B--2---:R0:W-:Y:S04]  /*0390*/  STG.E desc[UR4][R4.64], R7 ;  /* 0x0000000704007986 */ /* 0x0041e8000c101904 */
[----:B------:R0:W-:Y:S04]  /*03a0*/  STG.E desc[UR4][R10.64], RZ ;  /* 0x000000ff0a007986 */ /* 0x0001e8000c101904 */
[----:B------:R0:W-:Y:S04]  /*03b0*/  STG.E desc[UR4][R8.64], RZ ;  /* 0x000000ff08007986 */ /* 0x0001e8000c101904 */
[----:B------:R-:W2:Y:S04]  /*03c0*/  LDG.E R19, desc[UR4][R18.64] ;  /* 0x0000000412137981 */ /* 0x000ea8000c1e1900 */
[----:B------:R-:W2:Y:S04]  /*03d0*/  LDG.E R0, desc[UR4][R2.64] ;  /* 0x0000000402007981 */ /* 0x000ea8000c1e1900 */
[----:B------:R-:W3:Y:S01]  /*03e0*/  LDG.E R16, desc[UR4][R4.64] ;  /* 0x0000000404107981 */ /* 0x000ee2000c1e1900 */
[----:B------:R-:W-:Y:S01]  /*03f0*/  BSSY.RECONVERGENT B0, `(.L_x_58) ;  /* 0x000000d000007945 */ /* 0x000fe20003800200 */
[----:B--2---:R-:W-:-:S05]  /*0400*/  FADD R6, R0, -R19 ;  /* 0x8000001300067221 */ /* 0x004fca0000000000 */
[----:B------:R-:W-:Y:S01]  /*0410*/  FSETP.GEU.AND P1, PT, R6, -1, PT ;  /* 0xbf8000000600780b */ /* 0x000fe20003f2e000 */
[----:B---3--:R-:W-:-:S12]  /*0420*/  FADD R12, R16, -R19 ;  /* 0x80000013100c7221 */ /* 0x008fd80000000000 */
[----:B------:R-:W-:-:S05]  /*0430*/  @!P1 FADD R13, R19, -1 ;  /* 0xbf800000130d9421 */ /* 0x000fca0000000000 */
[----:B------:R0:W-:Y:S01]  /*0440*/  @!P1 STG.E desc[UR4][R2.64], R13 ;  /* 0x0000000d02009986 */ /* 0x0001e2000c101904 */
[----:B------:R-:W-:-:S13]  /*0450*/  FSETP.GEU.AND P0, PT, R12, -1, PT ;  /* 0xbf8000000c00780b */ /* 0x000fda0003f0e000 */
[----:B----4-:R-:W-:Y:S01]  /*0460*/  @!P0 FADD R15, R19, -1 ;  /* 0xbf800000130f8421 */ /* 0x010fe20000000000 */
[----:B0-----:R-:W-:Y:S06]  /*0470*/  @!P1 BRA `(.L_x_59) ;  /* 0x0000000000109947 */ /* 0x001fec0003800000 */
[----:B------:R-:W-:-:S05]  /*0480*/  FADD R0, R0, R19 ;  /* 0x0000001300007221 */ /* 0x000fca0000000000 */
[----:B------:R-:W-:-:S13]  /*0490*/  FSETP.GT.AND P1, PT, R0, 1, PT ;  /* 0x3f8000000000780b */ /* 0x000fda0003f24000 */
[----:B------:R-:W-:-:S05]  /*04a0*/  @P1 FADD R7, -R19, 1 ;  /* 0x3f80000013071421 */ /* 0x000fca0000000100 */
[----:B------:R0:W-:Y:S02]  /*04b0*/  @P1 STG.E desc[UR4][R2.64], R7 ;  /* 0x0000000702001986 */ /* 0x0001e4000c101904 */
.L_x_59:
[----:B------:R-:W-:Y:S05]  /*04c0*/  BSYNC.RECONVERGENT B0 ;  /* 0x0000000000007941 */ /* 0x000fea0003800200 */
.L_x_58:
[----:B------:R1:W-:Y:S01]  /*04d0*/  @!P0 STG.E desc[UR4][R4.64], R15 ;  /* 0x0000000f04008986 */ /* 0x0003e2000c101904 */
[----:B------:R-:W-:Y:S05]  /*04e0*/  @!P0 EXIT ;  /* 0x000000000000894d */ /* 0x000fea0003800000 */
[----:B------:R-:W-:-:S05]  /*04f0*/  FADD R16, R16, R19 ;  /* 0x0000001310107221 */ /* 0x000fca0000000000 */
[----:B------:R-:W-:-:S13]  /*0500*/  FSETP.GT.AND P0, PT, R16, 1, PT ;  /* 0x3f8000001000780b */ /* 0x000fda0003f04000 */
[----:B------:R-:W-:Y:S05]  /*0510*/  @!P0 EXIT ;  /* 0x000000000000894d */ /* 0x000fea0003800000 */
[----:B------:R-:W-:-:S05]  /*0520*/  FADD R19, -R19, 1 ;  /* 0x3f80000013137421 */ /* 0x000fca0000000100 */
[----:B------:R-:W-:Y:S01]  /*0530*/  STG.E desc[UR4][R4.64], R19 ;  /* 0x0000001304007986 */ /* 0x000fe2000c101904 */
[----:B------:R-:W-:Y:S05]  /*0540*/  EXIT ;  /* 0x000000000000794d */ /* 0x000fea0003800000 */
.L_x_60:
        /* <DEDUP_REMOVED lines=11> */
.L_x_66:


//--------------------- .nv.global.init           --------------------------
	.section	.nv.global.init,"aw",@progbits
.nv.global.init:
	.type		$str,@object
	.size		$str,(.L_0 - $str)
$str:
        /*0000*/ 	.byte	0x4d, 0x61, 0x78, 0x20, 0x63, 0x65, 0x6c, 0x6c, 0x20, 0x73, 0x69, 0x7a, 0x65, 0x20, 0x72, 0x65
        /*0010*/ 	.byte	0x61, 0x63, 0x68, 0x65, 0x64, 0x20, 0x69, 0x6e, 0x20, 0x63, 0x65, 0x6c, 0x6c, 0x20, 0x25, 0x64
        /*0020*/ 	.byte	0x20, 0x77, 0x68, 0x65, 0x6e, 0x20, 0x61, 0x64, 0x64, 0x69, 0x6e, 0x67, 0x20, 0x6f, 0x62, 0x6a
        /*0030*/ 	.byte	0x65, 0x63, 0x74, 0x20, 0x25, 0x64, 0x0a, 0x00
.L_0:


//--------------------- .nv.shared.reserved.0     --------------------------
	.section	.nv.shared.reserved.0,"aw",@nobits
	.weak		__nv_reservedSMEM_offset_0_alias
	.size		__nv_reservedSMEM_offset_0_alias, 0, 64
	.other		__nv_reservedSMEM_offset_0_alias,@"STO_CUDA_RESERVED_SHARED STV_DEFAULT"
__nv_reservedSMEM_offset_0_alias:
	.zero		0
	.zero		64


//--------------------- .nv.constant0._Z16solveContactGridPfS_S_S_S_Piiii --------------------------
	.section	.nv.constant0._Z16solveContactGridPfS_S_S_S_Piiii,"a",@progbits
	.sectionflags	@""
	.align	4
.nv.constant0._Z16solveContactGridPfS_S_S_S_Piiii:
	.zero		956


//--------------------- .nv.constant0._Z21positionObjectsInGridPfS_PiS0_iii --------------------------
	.section	.nv.constant0._Z21positionObjectsInGridPfS_PiS0_iii,"a",@progbits
	.sectionflags	@""
	.align	4
.nv.constant0._Z21positionObjectsInGridPfS_PiS0_iii:
	.zero		940


//--------------------- .nv.constant0._Z22calculateCellForObjectPfS_Piiii --------------------------
	.section	.nv.constant0._Z22calculateCellForObjectPfS_Piiii,"a",@progbits
	.sectionflags	@""
	.align	4
.nv.constant0._Z22calculateCellForObjectPfS_Piiii:
	.zero		932


//--------------------- .nv.constant0._Z6updatePfS_S_S_S_S_fffiPKf --------------------------
	.section	.nv.constant0._Z6updatePfS_S_S_S_S_fffiPKf,"a",@progbits
	.sectionflags	@""
	.align	4
.nv.constant0._Z6updatePfS_S_S_S_S_fffiPKf:
	.zero		968


//--------------------- SYMBOLS --------------------------

	.type		.nv.reservedSmem.offset0,@object
	.size		.nv.reservedSmem.offset0,0x4
	.type		vprintf,@function
